// auto-generated by cutlass_sweep.gemm — config: {"arch": "sm_90", "cluster_m": 1, "cluster_n": 2, "dtype": "e5m2", "stages": 0, "tile_k": 64, "tile_m": 64, "tile_n": 128}
#include "cutlass/cutlass.h"
#include "cutlass/gemm/collective/collective_builder.hpp"
#include "cutlass/gemm/device/gemm_universal_adapter.h"
#include "cutlass/gemm/kernel/gemm_universal.hpp"
#include "cutlass/epilogue/collective/collective_builder.hpp"

using ElemA = cutlass::float_e5m2_t;
using ElemB = cutlass::float_e5m2_t;
using ElemCD = cutlass::float_e5m2_t;
using Acc  = float;
using TileShape    = cute::Shape<cute::_64, cute::_128, cute::_64>;
using ClusterShape = cute::Shape<cute::_1, cute::_2, cute::_1>;

using CollectiveEpilogue = typename cutlass::epilogue::collective::CollectiveBuilder<
    cutlass::arch::Sm90, cutlass::arch::OpClassTensorOp,
    TileShape, ClusterShape,
    cutlass::epilogue::collective::EpilogueTileAuto,
    Acc, Acc,
    ElemCD, cutlass::layout::RowMajor, 128 / cutlass::sizeof_bits<ElemCD>::value,
    ElemCD, cutlass::layout::RowMajor, 128 / cutlass::sizeof_bits<ElemCD>::value,
    cutlass::epilogue::collective::EpilogueScheduleAuto
  >::CollectiveOp;

using CollectiveMainloop = typename cutlass::gemm::collective::CollectiveBuilder<
    cutlass::arch::Sm90, cutlass::arch::OpClassTensorOp,
    ElemA, cutlass::layout::RowMajor, 128 / cutlass::sizeof_bits<ElemA>::value,
    ElemB, cutlass::layout::ColumnMajor, 128 / cutlass::sizeof_bits<ElemB>::value,
    Acc,
    TileShape, ClusterShape,
    cutlass::gemm::collective::StageCountAutoCarveout<static_cast<int>(sizeof(typename CollectiveEpilogue::SharedStorage))>,
    cutlass::gemm::collective::KernelScheduleAuto
  >::CollectiveOp;

using GemmKernel = cutlass::gemm::kernel::GemmUniversal<
    cute::Shape<int,int,int,int>,
    CollectiveMainloop,
    CollectiveEpilogue
>;
using Gemm = cutlass::gemm::device::GemmUniversalAdapter<GemmKernel>;

// Force the device kernel symbol into the cubin without needing a host main.
auto* _anchor = &cutlass::device_kernel<GemmKernel>;


// ===== COMPILED SASS (sm_90a) =====

	.target	sm_90a

	.elftype	@"ET_EXEC"


//--------------------- .note.nv.tkinfo           --------------------------
	.section	.note.nv.tkinfo,"",@"SHT_NOTE"
	.sectionflags	@"SHF_NOTE_NV_TKINFO"
	.tkinfo
        /*0018*/ 	.word	0x00000002
        /*0030*/ 	.string	""
        /*0030*/ 	.string	"ptxas"
        /*0030*/ 	.string	"Cuda compilation tools, release 13.0, V13.0.88"
        /*0030*/ 	.string	"Build cuda_13.0.r13.0/compiler.36424714_0"
        /*0030*/ 	.string	"-arch sm_90a -m 64 "



//--------------------- .note.nv.cuinfo           --------------------------
	.section	.note.nv.cuinfo,"",@"SHT_NOTE"
	.sectionflags	@"SHF_NOTE_NV_CUINFO"
        /*0018*/ 	.short	0x0002
        /*001a*/ 	.short	0x005a
        /*001c*/ 	.short	0x0082
	.zero		2


//--------------------- .nv.info                  --------------------------
	.section	.nv.info,"",@"SHT_CUDA_INFO"
	.align	4


	//----- nvinfo : EIATTR_REGCOUNT
	.align		4
        /*0000*/ 	.byte	0x04, 0x2f
        /*0002*/ 	.short	(.L_12 - .L_11)
	.align		4
.L_11:
        /*0004*/ 	.word	index@(_ZN7cutlass13device_kernelINS_4gemm6kernel13GemmUniversalIN4cute5tupleIJiiiiEEENS1_10collective13CollectiveMmaINS1_37MainloopSm90TmaGmmaWarpSpecializedFP8ILi18ENS5_IJNS4_1CILi1EEENSA_ILi2EEESB_EEENS1_32KernelTmaWarpSpecializedPingpongEEENS5_IJNSA_ILi64EEENSA_ILi128EEESG_EEENS_12float_e5m2_tENS5_IJlSB_lEEESJ_SK_NS4_8TiledMMAINS4_8MMA_AtomIJNS4_4SM904GMMA31MMA_64x128x32_F32E5M2E5M2_SS_TNILNSO_7ScaleInE1ELSQ_1EEEEEENS4_6LayoutINS5_IJSB_SB_SB_EEENS5_IJNSA_ILi0EEESV_SV_EEEEENS5_IJNS4_10UnderscoreESY_SY_EEEEENS4_23SM90_TMA_LOAD_MULTICASTENS4_14ComposedLayoutINS4_7SwizzleILi2ELi4ELi3EEENS4_18smem_ptr_flag_bitsILi8EEENST_INS5_IJNSA_ILi8EEESG_EEENS5_IJSG_SB_EEEEEEEvNS4_8identityENS4_13SM90_TMA_LOADES1B_vS1C_EENS_8epilogue10collective6detail29Sm90TmaWarpSpecializedAdapterINS1G_15DefaultEpilogueISJ_SK_SK_NS1F_6thread17LinearCombinationISJ_Li1EffLNS1K_9ScaleType4KindE0ELNS_15FloatRoundStyleE2ESJ_EENS1_15EpilogueDefaultEEEEEvvEEEEvNT_6ParamsE)
        /*0008*/ 	.word	0x000000a8


	//----- nvinfo : EIATTR_FRAME_SIZE
	.align		4
.L_12:
        /*000c*/ 	.byte	0x04, 0x11
        /*000e*/ 	.short	(.L_14 - .L_13)
	.align		4
.L_13:
        /*0010*/ 	.word	index@(_ZN7cutlass13device_kernelINS_4gemm6kernel13GemmUniversalIN4cute5tupleIJiiiiEEENS1_10collective13CollectiveMmaINS1_37MainloopSm90TmaGmmaWarpSpecializedFP8ILi18ENS5_IJNS4_1CILi1EEENSA_ILi2EEESB_EEENS1_32KernelTmaWarpSpecializedPingpongEEENS5_IJNSA_ILi64EEENSA_ILi128EEESG_EEENS_12float_e5m2_tENS5_IJlSB_lEEESJ_SK_NS4_8TiledMMAINS4_8MMA_AtomIJNS4_4SM904GMMA31MMA_64x128x32_F32E5M2E5M2_SS_TNILNSO_7ScaleInE1ELSQ_1EEEEEENS4_6LayoutINS5_IJSB_SB_SB_EEENS5_IJNSA_ILi0EEESV_SV_EEEEENS5_IJNS4_10UnderscoreESY_SY_EEEEENS4_23SM90_TMA_LOAD_MULTICASTENS4_14ComposedLayoutINS4_7SwizzleILi2ELi4ELi3EEENS4_18smem_ptr_flag_bitsILi8EEENST_INS5_IJNSA_ILi8EEESG_EEENS5_IJSG_SB_EEEEEEEvNS4_8identityENS4_13SM90_TMA_LOADES1B_vS1C_EENS_8epilogue10collective6detail29Sm90TmaWarpSpecializedAdapterINS1G_15DefaultEpilogueISJ_SK_SK_NS1F_6thread17LinearCombinationISJ_Li1EffLNS1K_9ScaleType4KindE0ELNS_15FloatRoundStyleE2ESJ_EENS1_15EpilogueDefaultEEEEEvvEEEEvNT_6ParamsE)
        /*0014*/ 	.word	0x00000000


	//----- nvinfo : EIATTR_MIN_STACK_SIZE
	.align		4
.L_14:
        /*0018*/ 	.byte	0x04, 0x12
        /*001a*/ 	.short	(.L_16 - .L_15)
	.align		4
.L_15:
        /*001c*/ 	.word	index@(_ZN7cutlass13device_kernelINS_4gemm6kernel13GemmUniversalIN4cute5tupleIJiiiiEEENS1_10collective13CollectiveMmaINS1_37MainloopSm90TmaGmmaWarpSpecializedFP8ILi18ENS5_IJNS4_1CILi1EEENSA_ILi2EEESB_EEENS1_32KernelTmaWarpSpecializedPingpongEEENS5_IJNSA_ILi64EEENSA_ILi128EEESG_EEENS_12float_e5m2_tENS5_IJlSB_lEEESJ_SK_NS4_8TiledMMAINS4_8MMA_AtomIJNS4_4SM904GMMA31MMA_64x128x32_F32E5M2E5M2_SS_TNILNSO_7ScaleInE1ELSQ_1EEEEEENS4_6LayoutINS5_IJSB_SB_SB_EEENS5_IJNSA_ILi0EEESV_SV_EEEEENS5_IJNS4_10UnderscoreESY_SY_EEEEENS4_23SM90_TMA_LOAD_MULTICASTENS4_14ComposedLayoutINS4_7SwizzleILi2ELi4ELi3EEENS4_18smem_ptr_flag_bitsILi8EEENST_INS5_IJNSA_ILi8EEESG_EEENS5_IJSG_SB_EEEEEEEvNS4_8identityENS4_13SM90_TMA_LOADES1B_vS1C_EENS_8epilogue10collective6detail29Sm90TmaWarpSpecializedAdapterINS1G_15DefaultEpilogueISJ_SK_SK_NS1F_6thread17LinearCombinationISJ_Li1EffLNS1K_9ScaleType4KindE0ELNS_15FloatRoundStyleE2ESJ_EENS1_15EpilogueDefaultEEEEEvvEEEEvNT_6ParamsE)
        /*0020*/ 	.word	0x00000000
.L_16:


//--------------------- .nv.compat                --------------------------
	.section	.nv.compat,"",@"SHT_CUDA_COMPAT_INFO"
	.align	4
        /*0000*/ 	.byte	0x02, 0x09, 0x01, 0x00, 0x02, 0x02, 0x04, 0x00, 0x02, 0x05, 0x05, 0x00, 0x03, 0x07, 0x01, 0x01
        /*0010*/ 	.byte	0x02, 0x03, 0x01, 0x00, 0x02, 0x06, 0x01, 0x00, 0x04, 0x0b, 0x08, 0x00, 0x00, 0x00, 0x00, 0x00
        /*0020*/ 	.byte	0x00, 0x00, 0x00, 0x00


//--------------------- .nv.info._ZN7cutlass13device_kernelINS_4gemm6kernel13GemmUniversalIN4cute5tupleIJiiiiEEENS1_10collective13CollectiveMmaINS1_37MainloopSm90TmaGmmaWarpSpecializedFP8ILi18ENS5_IJNS4_1CILi1EEENSA_ILi2EEESB_EEENS1_32KernelTmaWarpSpecializedPingpongEEENS5_IJNSA_ILi64EEENSA_ILi128EEESG_EEENS_12float_e5m2_tENS5_IJlSB_lEEESJ_SK_NS4_8TiledMMAINS4_8MMA_AtomIJNS4_4SM904GMMA31MMA_64x128x32_F32E5M2E5M2_SS_TNILNSO_7ScaleInE1ELSQ_1EEEEEENS4_6LayoutINS5_IJSB_SB_SB_EEENS5_IJNSA_ILi0EEESV_SV_EEEEENS5_IJNS4_10UnderscoreESY_SY_EEEEENS4_23SM90_TMA_LOAD_MULTICASTENS4_14ComposedLayoutINS4_7SwizzleILi2ELi4ELi3EEENS4_18smem_ptr_flag_bitsILi8EEENST_INS5_IJNSA_ILi8EEESG_EEENS5_IJSG_SB_EEEEEEEvNS4_8identityENS4_13SM90_TMA_LOADES1B_vS1C_EENS_8epilogue10collective6detail29Sm90TmaWarpSpecializedAdapterINS1G_15DefaultEpilogueISJ_SK_SK_NS1F_6thread17LinearCombinationISJ_Li1EffLNS1K_9ScaleType4KindE0ELNS_15FloatRoundStyleE2ESJ_EENS1_15EpilogueDefaultEEEEEvvEEEEvNT_6ParamsE --------------------------
	.section	.nv.info._ZN7cutlass13device_kernelINS_4gemm6kernel13GemmUniversalIN4cute5tupleIJiiiiEEENS1_10collective13CollectiveMmaINS1_37MainloopSm90TmaGmmaWarpSpecializedFP8ILi18ENS5_IJNS4_1CILi1EEENSA_ILi2EEESB_EEENS1_32KernelTmaWarpSpecializedPingpongEEENS5_IJNSA_ILi64EEENSA_ILi128EEESG_EEENS_12float_e5m2_tENS5_IJlSB_lEEESJ_SK_NS4_8TiledMMAINS4_8MMA_AtomIJNS4_4SM904GMMA31MMA_64x128x32_F32E5M2E5M2_SS_TNILNSO_7ScaleInE1ELSQ_1EEEEEENS4_6LayoutINS5_IJSB_SB_SB_EEENS5_IJNSA_ILi0EEESV_SV_EEEEENS5_IJNS4_10UnderscoreESY_SY_EEEEENS4_23SM90_TMA_LOAD_MULTICASTENS4_14ComposedLayoutINS4_7SwizzleILi2ELi4ELi3EEENS4_18smem_ptr_flag_bitsILi8EEENST_INS5_IJNSA_ILi8EEESG_EEENS5_IJSG_SB_EEEEEEEvNS4_8identityENS4_13SM90_TMA_LOADES1B_vS1C_EENS_8epilogue10collective6detail29Sm90TmaWarpSpecializedAdapterINS1G_15DefaultEpilogueISJ_SK_SK_NS1F_6thread17LinearCombinationISJ_Li1EffLNS1K_9ScaleType4KindE0ELNS_15FloatRoundStyleE2ESJ_EENS1_15EpilogueDefaultEEEEEvvEEEEvNT_6ParamsE,"",@"SHT_CUDA_INFO"
	.sectionflags	@""
	.align	4


	//----- nvinfo : EIATTR_CUDA_API_VERSION
	.align		4
        /*0000*/ 	.byte	0x04, 0x37
        /*0002*/ 	.short	(.L_18 - .L_17)
.L_17:
        /*0004*/ 	.word	0x00000082


	//----- nvinfo : EIATTR_KPARAM_INFO
	.align		4
.L_18:
        /*0008*/ 	.byte	0x04, 0x17
        /*000a*/ 	.short	(.L_20 - .L_19)
.L_19:
        /*000c*/ 	.word	0x00000000
        /*0010*/ 	.short	0x0000
        /*0012*/ 	.short	0x0070
        /*0014*/ 	.byte	0x00, 0xf0, 0x01, 0x10


	//----- nvinfo : EIATTR_SPARSE_MMA_MASK
	.align		4
.L_20:
        /*0018*/ 	.byte	0x03, 0x50
        /*001a*/ 	.short	0x0000


	//----- nvinfo : EIATTR_MAXREG_COUNT
	.align		4
        /*001c*/ 	.byte	0x03, 0x1b
        /*001e*/ 	.short	0x00a8


	//----- nvinfo : EIATTR_NUM_BARRIERS
	.align		4
        /*0020*/ 	.byte	0x02, 0x4c
        /*0022*/ 	.byte	0x01
	.zero		1


	//----- nvinfo : EIATTR_MERCURY_ISA_VERSION
	.align		4
        /*0024*/ 	.byte	0x03, 0x5f
        /*0026*/ 	.short	0x0101


	//----- nvinfo : EIATTR_INT_WARP_WIDE_INSTR_OFFSETS
	.align		4
        /*0028*/ 	.byte	0x04, 0x31
        /*002a*/ 	.short	(.L_22 - .L_21)


	//   ....[0]....
.L_21:
        /*002c*/ 	.word	0x000006a0


	//   ....[1]....
        /*0030*/ 	.word	0x000006e0


	//   ....[2]....
        /*0034*/ 	.word	0x00000830


	//   ....[3]....
        /*0038*/ 	.word	0x00000840


	//   ....[4]....
        /*003c*/ 	.word	0x00000860


	//   ....[5]....
        /*0040*/ 	.word	0x00000870


	//   ....[6]....
        /*0044*/ 	.word	0x00000900


	//   ....[7]....
        /*0048*/ 	.word	0x00000960


	//   ....[8]....
        /*004c*/ 	.word	0x00003260


	//----- nvinfo : EIATTR_COOP_GROUP_MASK_REGIDS
	.align		4
.L_22:
        /*0050*/ 	.byte	0x04, 0x29
        /*0052*/ 	.short	(.L_24 - .L_23)


	//   ....[0]....
.L_23:
        /*0054*/ 	.word	0xffffffff


	//   ....[1]....
        /*0058*/ 	.word	0xffffffff


	//   ....[2]....
        /*005c*/ 	.word	0xffffffff


	//   ....[3]....
        /*0060*/ 	.word	0xffffffff


	//   ....[4]....
        /*0064*/ 	.word	0xffffffff


	//   ....[5]....
        /*0068*/ 	.word	0xffffffff


	//   ....[6]....
        /*006c*/ 	.word	0xffffffff


	//----- nvinfo : EIATTR_COOP_GROUP_INSTR_OFFSETS
	.align		4
.L_24:
        /*0070*/ 	.byte	0x04, 0x28
        /*0072*/ 	.short	(.L_26 - .L_25)


	//   ....[0]....
.L_25:
        /*0074*/ 	.word	0x00000060


	//   ....[1]....
        /*0078*/ 	.word	0x00000070


	//   ....[2]....
        /*007c*/ 	.word	0x00000130


	//   ....[3]....
        /*0080*/ 	.word	0x000004c0


	//   ....[4]....
        /*0084*/ 	.word	0x00000500


	//   ....[5]....
        /*0088*/ 	.word	0x00000580


	//   ....[6]....
        /*008c*/ 	.word	0x00000ac0


	//----- nvinfo : EIATTR_REG_RECONFIG
	.align		4
.L_26:
        /*0090*/ 	.byte	0x01, 0x54
	.zero		2


	//----- nvinfo : EIATTR_MBARRIER_INSTR_OFFSETS
	.align		4
        /*0094*/ 	.byte	0x04, 0x39
        /*0096*/ 	.short	(.L_28 - .L_27)


	//   ....[0]....
.L_27:
        /*0098*/ 	.word	0x00000260
        /*009c*/ 	.word	0x000000ff
        /*00a0*/ 	.word	0x00000000
        /*00a4*/ 	.short	0x0100
        /*00a6*/ 	.byte	0x08
	.zero		1


	//   ....[1]....
        /*00a8*/ 	.word	0x00000270
        /*00ac*/ 	.word	0x000000ff
        /*00b0*/ 	.word	0x00000090
        /*00b4*/ 	.short	0x0100
        /*00b6*/ 	.byte	0x08
	.zero		1


	//   ....[2]....
        /*00b8*/ 	.word	0x00000280
        /*00bc*/ 	.word	0x000000ff
        /*00c0*/ 	.word	0x00000008
        /*00c4*/ 	.short	0x0100
        /*00c6*/ 	.byte	0x08
	.zero		1


	//   ....[3]....
        /*00c8*/ 	.word	0x00000290
        /*00cc*/ 	.word	0x000000ff
        /*00d0*/ 	.word	0x00000098
        /*00d4*/ 	.short	0x0100
        /*00d6*/ 	.byte	0x08
	.zero		1


	//   ....[4]....
        /*00d8*/ 	.word	0x000002a0
        /*00dc*/ 	.word	0x000000ff
        /*00e0*/ 	.word	0x00000010
        /*00e4*/ 	.short	0x0100
        /*00e6*/ 	.byte	0x08
	.zero		1


	//   ....[5]....
        /*00e8*/ 	.word	0x000002b0
        /*00ec*/ 	.word	0x000000ff
        /*00f0*/ 	.word	0x000000a0
        /*00f4*/ 	.short	0x0100
        /*00f6*/ 	.byte	0x08
	.zero		1


	//   ....[6]....
        /*00f8*/ 	.word	0x000002c0
        /*00fc*/ 	.word	0x000000ff
        /*0100*/ 	.word	0x00000018
        /*0104*/ 	.short	0x0100
        /*0106*/ 	.byte	0x08
	.zero		1


	//   ....[7]....
        /*0108*/ 	.word	0x000002d0
        /*010c*/ 	.word	0x000000ff
        /*0110*/ 	.word	0x000000a8
        /*0114*/ 	.short	0x0100
        /*0116*/ 	.byte	0x08
	.zero		1


	//   ....[8]....
        /*0118*/ 	.word	0x000002e0
        /*011c*/ 	.word	0x000000ff
        /*0120*/ 	.word	0x00000020
        /*0124*/ 	.short	0x0100
        /*0126*/ 	.byte	0x08
	.zero		1


	//   ....[9]....
        /*0128*/ 	.word	0x000002f0
        /*012c*/ 	.word	0x000000ff
        /*0130*/ 	.word	0x000000b0
        /*0134*/ 	.short	0x0100
        /*0136*/ 	.byte	0x08
	.zero		1


	//   ....[10]....
        /*0138*/ 	.word	0x00000300
        /*013c*/ 	.word	0x000000ff
        /*0140*/ 	.word	0x00000028
        /*0144*/ 	.short	0x0100
        /*0146*/ 	.byte	0x08
	.zero		1


	//   ....[11]....
        /*0148*/ 	.word	0x00000310
        /*014c*/ 	.word	0x000000ff
        /*0150*/ 	.word	0x000000b8
        /*0154*/ 	.short	0x0100
        /*0156*/ 	.byte	0x08
	.zero		1


	//   ....[12]....
        /*0158*/ 	.word	0x00000320
        /*015c*/ 	.word	0x000000ff
        /*0160*/ 	.word	0x00000030
        /*0164*/ 	.short	0x0100
        /*0166*/ 	.byte	0x08
	.zero		1


	//   ....[13]....
        /*0168*/ 	.word	0x00000330
        /*016c*/ 	.word	0x000000ff
        /*0170*/ 	.word	0x000000c0
        /*0174*/ 	.short	0x0100
        /*0176*/ 	.byte	0x08
	.zero		1


	//   ....[14]....
        /*0178*/ 	.word	0x00000340
        /*017c*/ 	.word	0x000000ff
        /*0180*/ 	.word	0x00000038
        /*0184*/ 	.short	0x0100
        /*0186*/ 	.byte	0x08
	.zero		1


	//   ....[15]....
        /*0188*/ 	.word	0x00000350
        /*018c*/ 	.word	0x000000ff
        /*0190*/ 	.word	0x000000c8
        /*0194*/ 	.short	0x0100
        /*0196*/ 	.byte	0x08
	.zero		1


	//   ....[16]....
        /*0198*/ 	.word	0x00000360
        /*019c*/ 	.word	0x000000ff
        /*01a0*/ 	.word	0x00000040
        /*01a4*/ 	.short	0x0100
        /*01a6*/ 	.byte	0x08
	.zero		1


	//   ....[17]....
        /*01a8*/ 	.word	0x00000370
        /*01ac*/ 	.word	0x000000ff
        /*01b0*/ 	.word	0x000000d0
        /*01b4*/ 	.short	0x0100
        /*01b6*/ 	.byte	0x08
	.zero		1


	//   ....[18]....
        /*01b8*/ 	.word	0x00000380
        /*01bc*/ 	.word	0x000000ff
        /*01c0*/ 	.word	0x00000048
        /*01c4*/ 	.short	0x0100
        /*01c6*/ 	.byte	0x08
	.zero		1


	//   ....[19]....
        /*01c8*/ 	.word	0x00000390
        /*01cc*/ 	.word	0x000000ff
        /*01d0*/ 	.word	0x000000d8
        /*01d4*/ 	.short	0x0100
        /*01d6*/ 	.byte	0x08
	.zero		1


	//   ....[20]....
        /*01d8*/ 	.word	0x000003a0
        /*01dc*/ 	.word	0x000000ff
        /*01e0*/ 	.word	0x00000050
        /*01e4*/ 	.short	0x0100
        /*01e6*/ 	.byte	0x08
	.zero		1


	//   ....[21]....
        /*01e8*/ 	.word	0x000003b0
        /*01ec*/ 	.word	0x000000ff
        /*01f0*/ 	.word	0x000000e0
        /*01f4*/ 	.short	0x0100
        /*01f6*/ 	.byte	0x08
	.zero		1


	//   ....[22]....
        /*01f8*/ 	.word	0x000003c0
        /*01fc*/ 	.word	0x000000ff
        /*0200*/ 	.word	0x00000058
        /*0204*/ 	.short	0x0100
        /*0206*/ 	.byte	0x08
	.zero		1


	//   ....[23]....
        /*0208*/ 	.word	0x000003d0
        /*020c*/ 	.word	0x000000ff
        /*0210*/ 	.word	0x000000e8
        /*0214*/ 	.short	0x0100
        /*0216*/ 	.byte	0x08
	.zero		1


	//   ....[24]....
        /*0218*/ 	.word	0x000003e0
        /*021c*/ 	.word	0x000000ff
        /*0220*/ 	.word	0x00000060
        /*0224*/ 	.short	0x0100
        /*0226*/ 	.byte	0x08
	.zero		1


	//   ....[25]....
        /*0228*/ 	.word	0x000003f0
        /*022c*/ 	.word	0x000000ff
        /*0230*/ 	.word	0x000000f0
        /*0234*/ 	.short	0x0100
        /*0236*/ 	.byte	0x08
	.zero		1


	//   ....[26]....
        /*0238*/ 	.word	0x00000400
        /*023c*/ 	.word	0x000000ff
        /*0240*/ 	.word	0x00000068
        /*0244*/ 	.short	0x0100
        /*0246*/ 	.byte	0x08
	.zero		1


	//   ....[27]....
        /*0248*/ 	.word	0x00000410
        /*024c*/ 	.word	0x000000ff
        /*0250*/ 	.word	0x000000f8
        /*0254*/ 	.short	0x0100
        /*0256*/ 	.byte	0x08
	.zero		1


	//   ....[28]....
        /*0258*/ 	.word	0x00000420
        /*025c*/ 	.word	0x000000ff
        /*0260*/ 	.word	0x00000070
        /*0264*/ 	.short	0x0100
        /*0266*/ 	.byte	0x08
	.zero		1


	//   ....[29]....
        /*0268*/ 	.word	0x00000430
        /*026c*/ 	.word	0x000000ff
        /*0270*/ 	.word	0x00000100
        /*0274*/ 	.short	0x0100
        /*0276*/ 	.byte	0x08
	.zero		1


	//   ....[30]....
        /*0278*/ 	.word	0x00000440
        /*027c*/ 	.word	0x000000ff
        /*0280*/ 	.word	0x00000078
        /*0284*/ 	.short	0x0100
        /*0286*/ 	.byte	0x08
	.zero		1


	//   ....[31]....
        /*0288*/ 	.word	0x00000450
        /*028c*/ 	.word	0x000000ff
        /*0290*/ 	.word	0x00000108
        /*0294*/ 	.short	0x0100
        /*0296*/ 	.byte	0x08
	.zero		1


	//   ....[32]....
        /*0298*/ 	.word	0x00000460
        /*029c*/ 	.word	0x000000ff
        /*02a0*/ 	.word	0x00000080
        /*02a4*/ 	.short	0x0100
        /*02a6*/ 	.byte	0x08
	.zero		1


	//   ....[33]....
        /*02a8*/ 	.word	0x00000470
        /*02ac*/ 	.word	0x000000ff
        /*02b0*/ 	.word	0x00000110
        /*02b4*/ 	.short	0x0100
        /*02b6*/ 	.byte	0x08
	.zero		1


	//   ....[34]....
        /*02b8*/ 	.word	0x00000480
        /*02bc*/ 	.word	0x000000ff
        /*02c0*/ 	.word	0x00000088
        /*02c4*/ 	.short	0x0100
        /*02c6*/ 	.byte	0x08
	.zero		1


	//   ....[35]....
        /*02c8*/ 	.word	0x00000490
        /*02cc*/ 	.word	0x000000ff
        /*02d0*/ 	.word	0x00000118
        /*02d4*/ 	.short	0x0100
        /*02d6*/ 	.byte	0x08
	.zero		1


	//   ....[36]....
        /*02d8*/ 	.word	0x00000990
        /*02dc*/ 	.word	0x000000ff
        /*02e0*/ 	.word	0x00000150
        /*02e4*/ 	.short	0x0100
        /*02e6*/ 	.byte	0x08
	.zero		1


	//   ....[37]....
        /*02e8*/ 	.word	0x00000a20
        /*02ec*/ 	.word	0x000000ff
        /*02f0*/ 	.word	0x00000158
        /*02f4*/ 	.short	0x0100
        /*02f6*/ 	.byte	0x08
	.zero		1


	//   ....[38]....
        /*02f8*/ 	.word	0x00000a40
        /*02fc*/ 	.word	0x000000ff
        /*0300*/ 	.word	0x00000130
        /*0304*/ 	.short	0x0100
        /*0306*/ 	.byte	0x09
	.zero		1


	//   ....[39]....
        /*0308*/ 	.word	0x00000a50
        /*030c*/ 	.word	0x000000ff
        /*0310*/ 	.word	0x00000138
        /*0314*/ 	.short	0x0100
        /*0316*/ 	.byte	0x09
	.zero		1


	//   ....[40]....
        /*0318*/ 	.word	0x00000a60
        /*031c*/ 	.word	0x000000ff
        /*0320*/ 	.word	0x00000140
        /*0324*/ 	.short	0x0100
        /*0326*/ 	.byte	0x09
	.zero		1


	//   ....[41]....
        /*0328*/ 	.word	0x00000a70
        /*032c*/ 	.word	0x000000ff
        /*0330*/ 	.word	0x00000148
        /*0334*/ 	.short	0x0100
        /*0336*/ 	.byte	0x09
	.zero		1


	//   ....[42]....
        /*0338*/ 	.word	0x000017d0
        /*033c*/ 	.word	0x000000ff
        /*0340*/ 	.word	0xfffffff8
        /*0344*/ 	.short	0x010a
        /*0346*/ 	.byte	0x0f
	.zero		1


	//   ....[43]....
        /*0348*/ 	.word	0x00001cb0
        /*034c*/ 	.word	0x000000ff
        /*0350*/ 	.word	0x00000000
        /*0354*/ 	.short	0x010a
        /*0356*/ 	.byte	0x06
	.zero		1


	//   ....[44]....
        /*0358*/ 	.word	0x00001cf0
        /*035c*/ 	.word	0x000000ff
        /*0360*/ 	.word	0x00000000
        /*0364*/ 	.short	0x010a
        /*0366*/ 	.byte	0x06
	.zero		1


	//   ....[45]....
        /*0368*/ 	.word	0x000025f0
        /*036c*/ 	.word	0x000000ff
        /*0370*/ 	.word	0x00000000
        /*0374*/ 	.short	0x010a
        /*0376*/ 	.byte	0x09
	.zero		1


	//   ....[46]....
        /*0378*/ 	.word	0x00002630
        /*037c*/ 	.word	0x000000ff
        /*0380*/ 	.word	0x00000000
        /*0384*/ 	.short	0x010a
        /*0386*/ 	.byte	0x09
	.zero		1


	//   ....[47]....
        /*0388*/ 	.word	0x00002c90
        /*038c*/ 	.word	0x00000015
        /*0390*/ 	.word	0x00000000
        /*0394*/ 	.short	0x0101
        /*0396*/ 	.byte	0x3f
	.zero		1


	//   ....[48]....
        /*0398*/ 	.word	0x00003200
        /*039c*/ 	.word	0x00000013
        /*03a0*/ 	.word	0x00000000
        /*03a4*/ 	.short	0x0101
        /*03a6*/ 	.byte	0x15
	.zero		1


	//   ....[49]....
        /*03a8*/ 	.word	0x00003310
        /*03ac*/ 	.word	0x00000013
        /*03b0*/ 	.word	0x00000000
        /*03b4*/ 	.short	0x0101
        /*03b6*/ 	.byte	0x3f
	.zero		1


	//   ....[50]....
        /*03b8*/ 	.word	0x000033c0
        /*03bc*/ 	.word	0x000000ff
        /*03c0*/ 	.word	0x00000008
        /*03c4*/ 	.short	0x010a
        /*03c6*/ 	.byte	0x0f
	.zero		1


	//   ....[51]....
        /*03c8*/ 	.word	0x00007c60
        /*03cc*/ 	.word	0x00000004
        /*03d0*/ 	.word	0x00000000
        /*03d4*/ 	.short	0x0101
        /*03d6*/ 	.byte	0x15
	.zero		1


	//   ....[52]....
        /*03d8*/ 	.word	0x00008580
        /*03dc*/ 	.word	0x00000013
        /*03e0*/ 	.word	0x00000090
        /*03e4*/ 	.short	0x010a
        /*03e6*/ 	.byte	0x3f
	.zero		1


	//   ....[53]....
        /*03e8*/ 	.word	0x00008910
        /*03ec*/ 	.word	0x0000000a
        /*03f0*/ 	.word	0x00000158
        /*03f4*/ 	.short	0x0101
        /*03f6*/ 	.byte	0x3f
	.zero		1


	//   ....[54]....
        /*03f8*/ 	.word	0x00009070
        /*03fc*/ 	.word	0x00000005
        /*0400*/ 	.word	0x00000000
        /*0404*/ 	.short	0x010a
        /*0406*/ 	.byte	0x3f
	.zero		1


	//   ....[55]....
        /*0408*/ 	.word	0x000090f0
        /*040c*/ 	.word	0x00000007
        /*0410*/ 	.word	0x00000000
        /*0414*/ 	.short	0x010a
        /*0416*/ 	.byte	0x3f
	.zero		1


	//   ....[56]....
        /*0418*/ 	.word	0x00009180
        /*041c*/ 	.word	0x00000006
        /*0420*/ 	.word	0x00000000
        /*0424*/ 	.short	0x010a
        /*0426*/ 	.byte	0x3f
	.zero		1


	//   ....[57]....
        /*0428*/ 	.word	0x00009210
        /*042c*/ 	.word	0x00000009
        /*0430*/ 	.word	0x00000000
        /*0434*/ 	.short	0x010a
        /*0436*/ 	.byte	0x3f
	.zero		1


	//   ....[58]....
        /*0438*/ 	.word	0x000092a0
        /*043c*/ 	.word	0x00000006
        /*0440*/ 	.word	0x00000000
        /*0444*/ 	.short	0x010a
        /*0446*/ 	.byte	0x3f
	.zero		1


	//   ....[59]....
        /*0448*/ 	.word	0x00009330
        /*044c*/ 	.word	0x00000009
        /*0450*/ 	.word	0x00000000
        /*0454*/ 	.short	0x010a
        /*0456*/ 	.byte	0x3f
	.zero		1


	//   ....[60]....
        /*0458*/ 	.word	0x000093c0
        /*045c*/ 	.word	0x00000006
        /*0460*/ 	.word	0x00000000
        /*0464*/ 	.short	0x010a
        /*0466*/ 	.byte	0x3f
	.zero		1


	//   ....[61]....
        /*0468*/ 	.word	0x00009450
        /*046c*/ 	.word	0x00000009
        /*0470*/ 	.word	0x00000000
        /*0474*/ 	.short	0x010a
        /*0476*/ 	.byte	0x3f
	.zero		1


	//   ....[62]....
        /*0478*/ 	.word	0x000094e0
        /*047c*/ 	.word	0x00000006
        /*0480*/ 	.word	0x00000000
        /*0484*/ 	.short	0x010a
        /*0486*/ 	.byte	0x3f
	.zero		1


	//   ....[63]....
        /*0488*/ 	.word	0x00009570
        /*048c*/ 	.word	0x00000009
        /*0490*/ 	.word	0x00000000
        /*0494*/ 	.short	0x010a
        /*0496*/ 	.byte	0x3f
	.zero		1


	//   ....[64]....
        /*0498*/ 	.word	0x00009600
        /*049c*/ 	.word	0x00000006
        /*04a0*/ 	.word	0x00000000
        /*04a4*/ 	.short	0x010a
        /*04a6*/ 	.byte	0x3f
	.zero		1


	//   ....[65]....
        /*04a8*/ 	.word	0x00009690
        /*04ac*/ 	.word	0x00000009
        /*04b0*/ 	.word	0x00000000
        /*04b4*/ 	.short	0x010a
        /*04b6*/ 	.byte	0x3f
	.zero		1


	//   ....[66]....
        /*04b8*/ 	.word	0x00009720
        /*04bc*/ 	.word	0x00000006
        /*04c0*/ 	.word	0x00000000
        /*04c4*/ 	.short	0x010a
        /*04c6*/ 	.byte	0x3f
	.zero		1


	//   ....[67]....
        /*04c8*/ 	.word	0x000097b0
        /*04cc*/ 	.word	0x00000009
        /*04d0*/ 	.word	0x00000000
        /*04d4*/ 	.short	0x010a
        /*04d6*/ 	.byte	0x3f
	.zero		1


	//   ....[68]....
        /*04d8*/ 	.word	0x00009840
        /*04dc*/ 	.word	0x00000006
        /*04e0*/ 	.word	0x00000000
        /*04e4*/ 	.short	0x010a
        /*04e6*/ 	.byte	0x3f
	.zero		1


	//   ....[69]....
        /*04e8*/ 	.word	0x000098d0
        /*04ec*/ 	.word	0x00000009
        /*04f0*/ 	.word	0x00000000
        /*04f4*/ 	.short	0x010a
        /*04f6*/ 	.byte	0x3f
	.zero		1


	//   ....[70]....
        /*04f8*/ 	.word	0x00009960
        /*04fc*/ 	.word	0x00000006
        /*0500*/ 	.word	0x00000000
        /*0504*/ 	.short	0x010a
        /*0506*/ 	.byte	0x3f
	.zero		1


	//   ....[71]....
        /*0508*/ 	.word	0x000099f0
        /*050c*/ 	.word	0x00000003
        /*0510*/ 	.word	0x00000000
        /*0514*/ 	.short	0x010a
        /*0516*/ 	.byte	0x3f
	.zero		1


	//   ....[72]....
        /*0518*/ 	.word	0x00009a60
        /*051c*/ 	.word	0x00000012
        /*0520*/ 	.word	0xfffffff8
        /*0524*/ 	.short	0x010a
        /*0526*/ 	.byte	0x3f
	.zero		1


	//   ....[73]....
        /*0528*/ 	.word	0x00009ac0
        /*052c*/ 	.word	0x00000012
        /*0530*/ 	.word	0x00000000
        /*0534*/ 	.short	0x010a
        /*0536*/ 	.byte	0x3f
	.zero		1


	//   ....[74]....
        /*0538*/ 	.word	0x00009b20
        /*053c*/ 	.word	0x00000015
        /*0540*/ 	.word	0x00000000
        /*0544*/ 	.short	0x010a
        /*0546*/ 	.byte	0x3f
	.zero		1


	//   ....[75]....
        /*0548*/ 	.word	0x00009b80
        /*054c*/ 	.word	0x00000013
        /*0550*/ 	.word	0x00000008
        /*0554*/ 	.short	0x010a
        /*0556*/ 	.byte	0x3f
	.zero		1


	//   ....[76]....
        /*0558*/ 	.word	0x00009c50
        /*055c*/ 	.word	0x00000013
        /*0560*/ 	.word	0x00000090
        /*0564*/ 	.short	0x010a
        /*0566*/ 	.byte	0x3f
	.zero		1


	//   ....[77]....
        /*0568*/ 	.word	0x00009d30
        /*056c*/ 	.word	0x00000005
        /*0570*/ 	.word	0x00000000
        /*0574*/ 	.short	0x010a
        /*0576*/ 	.byte	0x3f
	.zero		1


	//   ....[78]....
        /*0578*/ 	.word	0x00009d80
        /*057c*/ 	.word	0x00000007
        /*0580*/ 	.word	0x00000000
        /*0584*/ 	.short	0x010a
        /*0586*/ 	.byte	0x3f
	.zero		1


	//   ....[79]....
        /*0588*/ 	.word	0x00009dd0
        /*058c*/ 	.word	0x00000006
        /*0590*/ 	.word	0x00000000
        /*0594*/ 	.short	0x010a
        /*0596*/ 	.byte	0x3f
	.zero		1


	//   ....[80]....
        /*0598*/ 	.word	0x00009e20
        /*059c*/ 	.word	0x00000009
        /*05a0*/ 	.word	0x00000000
        /*05a4*/ 	.short	0x010a
        /*05a6*/ 	.byte	0x3f
	.zero		1


	//   ....[81]....
        /*05a8*/ 	.word	0x00009e70
        /*05ac*/ 	.word	0x00000006
        /*05b0*/ 	.word	0x00000000
        /*05b4*/ 	.short	0x010a
        /*05b6*/ 	.byte	0x3f
	.zero		1


	//   ....[82]....
        /*05b8*/ 	.word	0x00009ec0
        /*05bc*/ 	.word	0x00000009
        /*05c0*/ 	.word	0x00000000
        /*05c4*/ 	.short	0x010a
        /*05c6*/ 	.byte	0x3f
	.zero		1


	//   ....[83]....
        /*05c8*/ 	.word	0x00009f10
        /*05cc*/ 	.word	0x00000006
        /*05d0*/ 	.word	0x00000000
        /*05d4*/ 	.short	0x010a
        /*05d6*/ 	.byte	0x3f
	.zero		1


	//   ....[84]....
        /*05d8*/ 	.word	0x00009f60
        /*05dc*/ 	.word	0x00000009
        /*05e0*/ 	.word	0x00000000
        /*05e4*/ 	.short	0x010a
        /*05e6*/ 	.byte	0x3f
	.zero		1


	//   ....[85]....
        /*05e8*/ 	.word	0x00009fb0
        /*05ec*/ 	.word	0x00000006
        /*05f0*/ 	.word	0x00000000
        /*05f4*/ 	.short	0x010a
        /*05f6*/ 	.byte	0x3f
	.zero		1


	//   ....[86]....
        /*05f8*/ 	.word	0x0000a000
        /*05fc*/ 	.word	0x00000009
        /*0600*/ 	.word	0x00000000
        /*0604*/ 	.short	0x010a
        /*0606*/ 	.byte	0x3f
	.zero		1


	//   ....[87]....
        /*0608*/ 	.word	0x0000a050
        /*060c*/ 	.word	0x00000006
        /*0610*/ 	.word	0x00000000
        /*0614*/ 	.short	0x010a
        /*0616*/ 	.byte	0x3f
	.zero		1


	//   ....[88]....
        /*0618*/ 	.word	0x0000a0a0
        /*061c*/ 	.word	0x00000009
        /*0620*/ 	.word	0x00000000
        /*0624*/ 	.short	0x010a
        /*0626*/ 	.byte	0x3f
	.zero		1


	//   ....[89]....
        /*0628*/ 	.word	0x0000a0f0
        /*062c*/ 	.word	0x00000006
        /*0630*/ 	.word	0x00000000
        /*0634*/ 	.short	0x010a
        /*0636*/ 	.byte	0x3f
	.zero		1


	//   ....[90]....
        /*0638*/ 	.word	0x0000a140
        /*063c*/ 	.word	0x00000009
        /*0640*/ 	.word	0x00000000
        /*0644*/ 	.short	0x010a
        /*0646*/ 	.byte	0x3f
	.zero		1


	//   ....[91]....
        /*0648*/ 	.word	0x0000a190
        /*064c*/ 	.word	0x00000006
        /*0650*/ 	.word	0x00000000
        /*0654*/ 	.short	0x010a
        /*0656*/ 	.byte	0x3f
	.zero		1


	//   ....[92]....
        /*0658*/ 	.word	0x0000a1e0
        /*065c*/ 	.word	0x00000009
        /*0660*/ 	.word	0x00000000
        /*0664*/ 	.short	0x010a
        /*0666*/ 	.byte	0x3f
	.zero		1


	//   ....[93]....
        /*0668*/ 	.word	0x0000a230
        /*066c*/ 	.word	0x00000006
        /*0670*/ 	.word	0x00000000
        /*0674*/ 	.short	0x010a
        /*0676*/ 	.byte	0x3f
	.zero		1


	//----- nvinfo : EIATTR_NUM_MBARRIERS
	.align		4
.L_28:
        /*0678*/ 	.byte	0x03, 0x38
        /*067a*/ 	.short	0x002a


	//----- nvinfo : EIATTR_EXIT_INSTR_OFFSETS
	.align		4
        /*067c*/ 	.byte	0x04, 0x1c
        /*067e*/ 	.short	(.L_30 - .L_29)


	//   ....[0]....
.L_29:
        /*0680*/ 	.word	0x00001510


	//   ....[1]....
        /*0684*/ 	.word	0x00001570


	//   ....[2]....
        /*0688*/ 	.word	0x00008270


	//   ....[3]....
        /*068c*/ 	.word	0x000082a0


	//   ....[4]....
        /*0690*/ 	.word	0x00009a40


	//----- nvinfo : EIATTR_MAX_THREADS
	.align		4
.L_30:
        /*0694*/ 	.byte	0x04, 0x05
        /*0696*/ 	.short	(.L_32 - .L_31)
.L_31:
        /*0698*/ 	.word	0x00000180
        /*069c*/ 	.word	0x00000001
        /*06a0*/ 	.word	0x00000001


	//----- nvinfo : EIATTR_CRS_STACK_SIZE
	.align		4
.L_32:
        /*06a4*/ 	.byte	0x04, 0x1e
        /*06a6*/ 	.short	(.L_34 - .L_33)
.L_33:
        /*06a8*/ 	.word	0x00000000


	//----- nvinfo : EIATTR_CBANK_PARAM_SIZE
	.align		4
.L_34:
        /*06ac*/ 	.byte	0x03, 0x19
        /*06ae*/ 	.short	0x0470


	//----- nvinfo : EIATTR_PARAM_CBANK
	.align		4
        /*06b0*/ 	.byte	0x04, 0x0a
        /*06b2*/ 	.short	(.L_36 - .L_35)
	.align		4
.L_35:
        /*06b4*/ 	.word	index@(.nv.constant0._ZN7cutlass13device_kernelINS_4gemm6kernel13GemmUniversalIN4cute5tupleIJiiiiEEENS1_10collective13CollectiveMmaINS1_37MainloopSm90TmaGmmaWarpSpecializedFP8ILi18ENS5_IJNS4_1CILi1EEENSA_ILi2EEESB_EEENS1_32KernelTmaWarpSpecializedPingpongEEENS5_IJNSA_ILi64EEENSA_ILi128EEESG_EEENS_12float_e5m2_tENS5_IJlSB_lEEESJ_SK_NS4_8TiledMMAINS4_8MMA_AtomIJNS4_4SM904GMMA31MMA_64x128x32_F32E5M2E5M2_SS_TNILNSO_7ScaleInE1ELSQ_1EEEEEENS4_6LayoutINS5_IJSB_SB_SB_EEENS5_IJNSA_ILi0EEESV_SV_EEEEENS5_IJNS4_10UnderscoreESY_SY_EEEEENS4_23SM90_TMA_LOAD_MULTICASTENS4_14ComposedLayoutINS4_7SwizzleILi2ELi4ELi3EEENS4_18smem_ptr_flag_bitsILi8EEENST_INS5_IJNSA_ILi8EEESG_EEENS5_IJSG_SB_EEEEEEEvNS4_8identityENS4_13SM90_TMA_LOADES1B_vS1C_EENS_8epilogue10collective6detail29Sm90TmaWarpSpecializedAdapterINS1G_15DefaultEpilogueISJ_SK_SK_NS1F_6thread17LinearCombinationISJ_Li1EffLNS1K_9ScaleType4KindE0ELNS_15FloatRoundStyleE2ESJ_EENS1_15EpilogueDefaultEEEEEvvEEEEvNT_6ParamsE)
        /*06b8*/ 	.short	0x0210
        /*06ba*/ 	.short	0x0470


	//----- nvinfo : EIATTR_SW_WAR
	.align		4
.L_36:
        /*06bc*/ 	.byte	0x04, 0x36
        /*06be*/ 	.short	(.L_38 - .L_37)
.L_37:
        /*06c0*/ 	.word	0x00000008
.L_38:


//--------------------- .nv.callgraph             --------------------------
	.section	.nv.callgraph,"",@"SHT_CUDA_CALLGRAPH"
	.align	4
	.sectionentsize	8
	.align		4
        /*0000*/ 	.word	0x00000000
	.align		4
        /*0004*/ 	.word	0xffffffff
	.align		4
        /*0008*/ 	.word	0x00000000
	.align		4
        /*000c*/ 	.word	0xfffffffe
	.align		4
        /*0010*/ 	.word	0x00000000
	.align		4
        /*0014*/ 	.word	0xfffffffd
	.align		4
        /*0018*/ 	.word	0x00000000
	.align		4
        /*001c*/ 	.word	0xfffffffc


//--------------------- .nv.constant4             --------------------------
	.section	.nv.constant4,"a",@progbits
	.align	8
	.align		8
.nv.constant4:
        /*0000*/ 	.dword	_ZN39_INTERNAL_f40581c8_4_k_cu_b8c0211d_41774cuda3std3__45__cpo5beginE
	.align		8
        /*0008*/ 	.dword	_ZN39_INTERNAL_f40581c8_4_k_cu_b8c0211d_41774cuda3std3__45__cpo3endE
	.align		8
        /*0010*/ 	.dword	_ZN39_INTERNAL_f40581c8_4_k_cu_b8c0211d_41774cuda3std3__45__cpo6cbeginE
	.align		8
        /*0018*/ 	.dword	_ZN39_INTERNAL_f40581c8_4_k_cu_b8c0211d_41774cuda3std3__45__cpo4cendE
	.align		8
        /*0020*/ 	.dword	_ZN39_INTERNAL_f40581c8_4_k_cu_b8c0211d_41774cuda3std3__441_GLOBAL__N__f40581c8_4_k_cu_b8c0211d_41776ignoreE
	.align		8
        /*0028*/ 	.dword	_ZN39_INTERNAL_f40581c8_4_k_cu_b8c0211d_41774cuda3std3__419piecewise_constructE
	.align		8
        /*0030*/ 	.dword	_ZN39_INTERNAL_f40581c8_4_k_cu_b8c0211d_41774cuda3std3__48in_placeE
	.align		8
        /*0038*/ 	.dword	_ZN39_INTERNAL_f40581c8_4_k_cu_b8c0211d_41774cuda3std6ranges3__45__cpo4swapE
	.align		8
        /*0040*/ 	.dword	_ZN39_INTERNAL_f40581c8_4_k_cu_b8c0211d_41774cuda3std6ranges3__45__cpo9iter_moveE
	.align		8
        /*0048*/ 	.dword	_ZN39_INTERNAL_f40581c8_4_k_cu_b8c0211d_41774cute7productE
	.align		8
        /*0050*/ 	.dword	_ZN39_INTERNAL_f40581c8_4_k_cu_b8c0211d_41774cute1_E


//--------------------- .text._ZN7cutlass13device_kernelINS_4gemm6kernel13GemmUniversalIN4cute5tupleIJiiiiEEENS1_10collective13CollectiveMmaINS1_37MainloopSm90TmaGmmaWarpSpecializedFP8ILi18ENS5_IJNS4_1CILi1EEENSA_ILi2EEESB_EEENS1_32KernelTmaWarpSpecializedPingpongEEENS5_IJNSA_ILi64EEENSA_ILi128EEESG_EEENS_12float_e5m2_tENS5_IJlSB_lEEESJ_SK_NS4_8TiledMMAINS4_8MMA_AtomIJNS4_4SM904GMMA31MMA_64x128x32_F32E5M2E5M2_SS_TNILNSO_7ScaleInE1ELSQ_1EEEEEENS4_6LayoutINS5_IJSB_SB_SB_EEENS5_IJNSA_ILi0EEESV_SV_EEEEENS5_IJNS4_10UnderscoreESY_SY_EEEEENS4_23SM90_TMA_LOAD_MULTICASTENS4_14ComposedLayoutINS4_7SwizzleILi2ELi4ELi3EEENS4_18smem_ptr_flag_bitsILi8EEENST_INS5_IJNSA_ILi8EEESG_EEENS5_IJSG_SB_EEEEEEEvNS4_8identityENS4_13SM90_TMA_LOADES1B_vS1C_EENS_8epilogue10collective6detail29Sm90TmaWarpSpecializedAdapterINS1G_15DefaultEpilogueISJ_SK_SK_NS1F_6thread17LinearCombinationISJ_Li1EffLNS1K_9ScaleType4KindE0ELNS_15FloatRoundStyleE2ESJ_EENS1_15EpilogueDefaultEEEEEvvEEEEvNT_6ParamsE --------------------------
	.section	.text._ZN7cutlass13device_kernelINS_4gemm6kernel13GemmUniversalIN4cute5tupleIJiiiiEEENS1_10collective13CollectiveMmaINS1_37MainloopSm90TmaGmmaWarpSpecializedFP8ILi18ENS5_IJNS4_1CILi1EEENSA_ILi2EEESB_EEENS1_32KernelTmaWarpSpecializedPingpongEEENS5_IJNSA_ILi64EEENSA_ILi128EEESG_EEENS_12float_e5m2_tENS5_IJlSB_lEEESJ_SK_NS4_8TiledMMAINS4_8MMA_AtomIJNS4_4SM904GMMA31MMA_64x128x32_F32E5M2E5M2_SS_TNILNSO_7ScaleInE1ELSQ_1EEEEEENS4_6LayoutINS5_IJSB_SB_SB_EEENS5_IJNSA_ILi0EEESV_SV_EEEEENS5_IJNS4_10UnderscoreESY_SY_EEEEENS4_23SM90_TMA_LOAD_MULTICASTENS4_14ComposedLayoutINS4_7SwizzleILi2ELi4ELi3EEENS4_18smem_ptr_flag_bitsILi8EEENST_INS5_IJNSA_ILi8EEESG_EEENS5_IJSG_SB_EEEEEEEvNS4_8identityENS4_13SM90_TMA_LOADES1B_vS1C_EENS_8epilogue10collective6detail29Sm90TmaWarpSpecializedAdapterINS1G_15DefaultEpilogueISJ_SK_SK_NS1F_6thread17LinearCombinationISJ_Li1EffLNS1K_9ScaleType4KindE0ELNS_15FloatRoundStyleE2ESJ_EENS1_15EpilogueDefaultEEEEEvvEEEEvNT_6ParamsE,"ax",@progbits
	.align	128
.text._ZN7cutlass13device_kernelINS_4gemm6kernel13GemmUniversalIN4cute5tupleIJiiiiEEENS1_10collective13CollectiveMmaINS1_37MainloopSm90TmaGmmaWarpSpecializedFP8ILi18ENS5_IJNS4_1CILi1EEENSA_ILi2EEESB_EEENS1_32KernelTmaWarpSpecializedPingpongEEENS5_IJNSA_ILi64EEENSA_ILi128EEESG_EEENS_12float_e5m2_tENS5_IJlSB_lEEESJ_SK_NS4_8TiledMMAINS4_8MMA_AtomIJNS4_4SM904GMMA31MMA_64x128x32_F32E5M2E5M2_SS_TNILNSO_7ScaleInE1ELSQ_1EEEEEENS4_6LayoutINS5_IJSB_SB_SB_EEENS5_IJNSA_ILi0EEESV_SV_EEEEENS5_IJNS4_10UnderscoreESY_SY_EEEEENS4_23SM90_TMA_LOAD_MULTICASTENS4_14ComposedLayoutINS4_7SwizzleILi2ELi4ELi3EEENS4_18smem_ptr_flag_bitsILi8EEENST_INS5_IJNSA_ILi8EEESG_EEENS5_IJSG_SB_EEEEEEEvNS4_8identityENS4_13SM90_TMA_LOADES1B_vS1C_EENS_8epilogue10collective6detail29Sm90TmaWarpSpecializedAdapterINS1G_15DefaultEpilogueISJ_SK_SK_NS1F_6thread17LinearCombinationISJ_Li1EffLNS1K_9ScaleType4KindE0ELNS_15FloatRoundStyleE2ESJ_EENS1_15EpilogueDefaultEEEEEvvEEEEvNT_6ParamsE:
        .type           _ZN7cutlass13device_kernelINS_4gemm6kernel13GemmUniversalIN4cute5tupleIJiiiiEEENS1_10collective13CollectiveMmaINS1_37MainloopSm90TmaGmmaWarpSpecializedFP8ILi18ENS5_IJNS4_1CILi1EEENSA_ILi2EEESB_EEENS1_32KernelTmaWarpSpecializedPingpongEEENS5_IJNSA_ILi64EEENSA_ILi128EEESG_EEENS_12float_e5m2_tENS5_IJlSB_lEEESJ_SK_NS4_8TiledMMAINS4_8MMA_AtomIJNS4_4SM904GMMA31MMA_64x128x32_F32E5M2E5M2_SS_TNILNSO_7ScaleInE1ELSQ_1EEEEEENS4_6LayoutINS5_IJSB_SB_SB_EEENS5_IJNSA_ILi0EEESV_SV_EEEEENS5_IJNS4_10UnderscoreESY_SY_EEEEENS4_23SM90_TMA_LOAD_MULTICASTENS4_14ComposedLayoutINS4_7SwizzleILi2ELi4ELi3EEENS4_18smem_ptr_flag_bitsILi8EEENST_INS5_IJNSA_ILi8EEESG_EEENS5_IJSG_SB_EEEEEEEvNS4_8identityENS4_13SM90_TMA_LOADES1B_vS1C_EENS_8epilogue10collective6detail29Sm90TmaWarpSpecializedAdapterINS1G_15DefaultEpilogueISJ_SK_SK_NS1F_6thread17LinearCombinationISJ_Li1EffLNS1K_9ScaleType4KindE0ELNS_15FloatRoundStyleE2ESJ_EENS1_15EpilogueDefaultEEEEEvvEEEEvNT_6ParamsE,@function
        .size           _ZN7cutlass13device_kernelINS_4gemm6kernel13GemmUniversalIN4cute5tupleIJiiiiEEENS1_10collective13CollectiveMmaINS1_37MainloopSm90TmaGmmaWarpSpecializedFP8ILi18ENS5_IJNS4_1CILi1EEENSA_ILi2EEESB_EEENS1_32KernelTmaWarpSpecializedPingpongEEENS5_IJNSA_ILi64EEENSA_ILi128EEESG_EEENS_12float_e5m2_tENS5_IJlSB_lEEESJ_SK_NS4_8TiledMMAINS4_8MMA_AtomIJNS4_4SM904GMMA31MMA_64x128x32_F32E5M2E5M2_SS_TNILNSO_7ScaleInE1ELSQ_1EEEEEENS4_6LayoutINS5_IJSB_SB_SB_EEENS5_IJNSA_ILi0EEESV_SV_EEEEENS5_IJNS4_10UnderscoreESY_SY_EEEEENS4_23SM90_TMA_LOAD_MULTICASTENS4_14ComposedLayoutINS4_7SwizzleILi2ELi4ELi3EEENS4_18smem_ptr_flag_bitsILi8EEENST_INS5_IJNSA_ILi8EEESG_EEENS5_IJSG_SB_EEEEEEEvNS4_8identityENS4_13SM90_TMA_LOADES1B_vS1C_EENS_8epilogue10collective6detail29Sm90TmaWarpSpecializedAdapterINS1G_15DefaultEpilogueISJ_SK_SK_NS1F_6thread17LinearCombinationISJ_Li1EffLNS1K_9ScaleType4KindE0ELNS_15FloatRoundStyleE2ESJ_EENS1_15EpilogueDefaultEEEEEvvEEEEvNT_6ParamsE,(.L_x_237 - _ZN7cutlass13device_kernelINS_4gemm6kernel13GemmUniversalIN4cute5tupleIJiiiiEEENS1_10collective13CollectiveMmaINS1_37MainloopSm90TmaGmmaWarpSpecializedFP8ILi18ENS5_IJNS4_1CILi1EEENSA_ILi2EEESB_EEENS1_32KernelTmaWarpSpecializedPingpongEEENS5_IJNSA_ILi64EEENSA_ILi128EEESG_EEENS_12float_e5m2_tENS5_IJlSB_lEEESJ_SK_NS4_8TiledMMAINS4_8MMA_AtomIJNS4_4SM904GMMA31MMA_64x128x32_F32E5M2E5M2_SS_TNILNSO_7ScaleInE1ELSQ_1EEEEEENS4_6LayoutINS5_IJSB_SB_SB_EEENS5_IJNSA_ILi0EEESV_SV_EEEEENS5_IJNS4_10UnderscoreESY_SY_EEEEENS4_23SM90_TMA_LOAD_MULTICASTENS4_14ComposedLayoutINS4_7SwizzleILi2ELi4ELi3EEENS4_18smem_ptr_flag_bitsILi8EEENST_INS5_IJNSA_ILi8EEESG_EEENS5_IJSG_SB_EEEEEEEvNS4_8identityENS4_13SM90_TMA_LOADES1B_vS1C_EENS_8epilogue10collective6detail29Sm90TmaWarpSpecializedAdapterINS1G_15DefaultEpilogueISJ_SK_SK_NS1F_6thread17LinearCombinationISJ_Li1EffLNS1K_9ScaleType4KindE0ELNS_15FloatRoundStyleE2ESJ_EENS1_15EpilogueDefaultEEEEEvvEEEEvNT_6ParamsE)
        .other          _ZN7cutlass13device_kernelINS_4gemm6kernel13GemmUniversalIN4cute5tupleIJiiiiEEENS1_10collective13CollectiveMmaINS1_37MainloopSm90TmaGmmaWarpSpecializedFP8ILi18ENS5_IJNS4_1CILi1EEENSA_ILi2EEESB_EEENS1_32KernelTmaWarpSpecializedPingpongEEENS5_IJNSA_ILi64EEENSA_ILi128EEESG_EEENS_12float_e5m2_tENS5_IJlSB_lEEESJ_SK_NS4_8TiledMMAINS4_8MMA_AtomIJNS4_4SM904GMMA31MMA_64x128x32_F32E5M2E5M2_SS_TNILNSO_7ScaleInE1ELSQ_1EEEEEENS4_6LayoutINS5_IJSB_SB_SB_EEENS5_IJNSA_ILi0EEESV_SV_EEEEENS5_IJNS4_10UnderscoreESY_SY_EEEEENS4_23SM90_TMA_LOAD_MULTICASTENS4_14ComposedLayoutINS4_7SwizzleILi2ELi4ELi3EEENS4_18smem_ptr_flag_bitsILi8EEENST_INS5_IJNSA_ILi8EEESG_EEENS5_IJSG_SB_EEEEEEEvNS4_8identityENS4_13SM90_TMA_LOADES1B_vS1C_EENS_8epilogue10collective6detail29Sm90TmaWarpSpecializedAdapterINS1G_15DefaultEpilogueISJ_SK_SK_NS1F_6thread17LinearCombinationISJ_Li1EffLNS1K_9ScaleType4KindE0ELNS_15FloatRoundStyleE2ESJ_EENS1_15EpilogueDefaultEEEEEvvEEEEvNT_6ParamsE,@"STO_CUDA_ENTRY STV_DEFAULT"
_ZN7cutlass13device_kernelINS_4gemm6kernel13GemmUniversalIN4cute5tupleIJiiiiEEENS1_10collective13CollectiveMmaINS1_37MainloopSm90TmaGmmaWarpSpecializedFP8ILi18ENS5_IJNS4_1CILi1EEENSA_ILi2EEESB_EEENS1_32KernelTmaWarpSpecializedPingpongEEENS5_IJNSA_ILi64EEENSA_ILi128EEESG_EEENS_12float_e5m2_tENS5_IJlSB_lEEESJ_SK_NS4_8TiledMMAINS4_8MMA_AtomIJNS4_4SM904GMMA31MMA_64x128x32_F32E5M2E5M2_SS_TNILNSO_7ScaleInE1ELSQ_1EEEEEENS4_6LayoutINS5_IJSB_SB_SB_EEENS5_IJNSA_ILi0EEESV_SV_EEEEENS5_IJNS4_10UnderscoreESY_SY_EEEEENS4_23SM90_TMA_LOAD_MULTICASTENS4_14ComposedLayoutINS4_7SwizzleILi2ELi4ELi3EEENS4_18smem_ptr_flag_bitsILi8EEENST_INS5_IJNSA_ILi8EEESG_EEENS5_IJSG_SB_EEEEEEEvNS4_8identityENS4_13SM90_TMA_LOADES1B_vS1C_EENS_8epilogue10collective6detail29Sm90TmaWarpSpecializedAdapterINS1G_15DefaultEpilogueISJ_SK_SK_NS1F_6thread17LinearCombinationISJ_Li1EffLNS1K_9ScaleType4KindE0ELNS_15FloatRoundStyleE2ESJ_EENS1_15EpilogueDefaultEEEEEvvEEEEvNT_6ParamsE:
[----:B------:R-:W-:Y:S01]  /*0000*/  LDC R1, c[0x0][0x28] ;  /* 0x00000a00ff017b82 */ /* 0x000fe20000000800 */
[----:B------:R-:W0:Y:S01]  /*0010*/  S2R R16, SR_TID.X ;  /* 0x0000000000107919 */ /* 0x000e220000002100 */
[----:B------:R-:W-:Y:S01]  /*0020*/  ELECT P0, URZ, PT ;  /* 0x00000000003f782f */ /* 0x000fe20003800000 */
[----:B------:R-:W-:Y:S01]  /*0030*/  BSSY B0, `(.L_x_0) ;  /* 0x000000f000007945 */ /* 0x000fe20003800000 */
[--C-:B0-----:R-:W-:Y:S02]  /*0040*/  SHF.R.U32.HI R0, RZ, 0x5, R16.reuse ;  /* 0x00000005ff007819 */ /* 0x101fe40000011610 */
[----:B------:R-:W-:-:S03]  /*0050*/  SHF.R.U32.HI R4, RZ, 0x7, R16 ;  /* 0x00000007ff047819 */ /* 0x000fc60000011610 */
[----:B------:R-:W0:Y:S04]  /*0060*/  SHFL.IDX PT, R2, R0, RZ, 0x1f ;  /* 0x00001fff00027589 */ /* 0x000e2800000e0000 */
[----:B------:R1:W2:Y:S01]  /*0070*/  SHFL.IDX PT, R5, R4, RZ, 0x1f ;  /* 0x00001fff04057589 */ /* 0x0002a200000e0000 */
[----:B0-----:R-:W-:-:S13]  /*0080*/  ISETP.NE.OR P0, PT, R2, RZ, !P0 ;  /* 0x000000ff0200720c */ /* 0x001fda0004705670 */
[----:B-12---:R-:W-:Y:S05]  /*0090*/  @P0 BRA `(.L_x_1) ;  /* 0x0000000000200947 */ /* 0x006fea0003800000 */
[----:B------:R-:W-:Y:S02]  /*00a0*/  ULDC.64 UR4, c[0x0][0x198] ;  /* 0x0000660000047ab9 */ /* 0x000fe40000000a00 */
[----:B------:R-:W-:Y:S02]  /*00b0*/  UIADD3 UR6, UP0, UR4, 0xf0, URZ ;  /* 0x000000f004067890 */ /* 0x000fe4000ff1e03f */
[----:B------:R-:W-:Y:S02]  /*00c0*/  UIADD3 UR4, UP1, UR4, 0x1f0, URZ ;  /* 0x000001f004047890 */ /* 0x000fe4000ff3e03f */
[----:B------:R-:W-:Y:S02]  /*00d0*/  UIADD3.X UR7, URZ, UR5, URZ, UP0, !UPT ;  /* 0x000000053f077290 */ /* 0x000fe400087fe43f */
[----:B------:R-:W-:-:S07]  /*00e0*/  UIADD3.X UR5, URZ, UR5, URZ, UP1, !UPT ;  /* 0x000000053f057290 */ /* 0x000fce0008ffe43f */
[----:B------:R0:W-:Y:S02]  /*00f0*/  UTMACCTL.PF [UR6] ;  /* 0x00000000060079b9 */ /* 0x0001e40008040000 */
[----:B------:R0:W-:Y:S02]  /*0100*/  UTMACCTL.PF [UR4] ;  /* 0x00000000040079b9 */ /* 0x0001e40008040000 */
[----:B0-----:R-:W-:Y:S01]  /*0110*/  NOP ;  /* 0x0000000000007918 */ /* 0x001fe20000000000 */
.L_x_1:
[----:B------:R-:W-:Y:S05]  /*0120*/  BSYNC B0 ;  /* 0x0000000000007941 */ /* 0x000fea0003800000 */
.L_x_0:
[----:B------:R-:W0:Y:S01]  /*0130*/  SHFL.IDX PT, R6, R0, RZ, 0x1f ;  /* 0x00001fff00067589 */ /* 0x000e2200000e0000 */
[----:B------:R-:W-:Y:S02]  /*0140*/  SHF.R.S32.HI R3, RZ, 0x1f, R16 ;  /* 0x0000001fff037819 */ /* 0x000fe40000011410 */
[----:B0-----:R-:W-:-:S13]  /*0150*/  ISETP.NE.AND P0, PT, R6, RZ, PT ;  /* 0x000000ff0600720c */ /* 0x001fda0003f05270 */
[----:B------:R-:W-:Y:S05]  /*0160*/  @P0 BRA `(.L_x_2) ;  /* 0x0000000000d40947 */ /* 0x000fea0003800000 */
[----:B------:R-:W-:Y:S01]  /*0170*/  ELECT P0, URZ, PT ;  /* 0x00000000003f782f */ /* 0x000fe20003800000 */
[----:B------:R-:W-:-:S12]  /*0180*/  BSSY B0, `(.L_x_2) ;  /* 0x0000033000007945 */ /* 0x000fd80003800000 */
[----:B------:R-:W-:Y:S05]  /*0190*/  @!P0 BRA `(.L_x_3) ;  /* 0x0000000000c48947 */ /* 0x000fea0003800000 */
[----:B------:R-:W0:Y:S01]  /*01a0*/  S2UR UR8, SR_CgaCtaId ;  /* 0x00000000000879c3 */ /* 0x000e220000008800 */
[----:B------:R-:W-:Y:S01]  /*01b0*/  UMOV UR4, 0x400 ;  /* 0x0000040000047882 */ /* 0x000fe20000000000 */
[----:B------:R-:W-:Y:S01]  /*01c0*/  UMOV UR5, 0x1 ;  /* 0x0000000100057882 */ /* 0x000fe20000000000 */
[----:B------:R-:W-:Y:S02]  /*01d0*/  UMOV UR6, 0x2 ;  /* 0x0000000200067882 */ /* 0x000fe40000000000 */
[----:B------:R-:W-:-:S04]  /*01e0*/  UIADD3 UR6, -UR6, 0x100000, URZ ;  /* 0x0010000006067890 */ /* 0x000fc8000fffe13f */
[----:B------:R-:W-:Y:S02]  /*01f0*/  USHF.L.U32 UR7, UR6, 0xb, URZ ;  /* 0x0000000b06077899 */ /* 0x000fe4000800063f */
[----:B------:R-:W-:Y:S02]  /*0200*/  USHF.L.U32 UR6, UR6, 0x1, URZ ;  /* 0x0000000106067899 */ /* 0x000fe4000800063f */
[----:B0-----:R-:W-:Y:S02]  /*0210*/  ULEA UR8, UR8, UR4, 0x18 ;  /* 0x0000000408087291 */ /* 0x001fe4000f8ec03f */
[----:B------:R-:W-:-:S04]  /*0220*/  UIADD3 UR4, -UR5, 0x100000, URZ ;  /* 0x0010000005047890 */ /* 0x000fc8000fffe13f */
[----:B------:R-:W-:Y:S02]  /*0230*/  USHF.L.U32 UR5, UR4, 0xb, URZ ;  /* 0x0000000b04057899 */ /* 0x000fe4000800063f */
[----:B------:R-:W-:Y:S01]  /*0240*/  USHF.L.U32 UR4, UR4, 0x1, URZ ;  /* 0x0000000104047899 */ /* 0x000fe2000800063f */
[----:B------:R-:W0:Y:S11]  /*0250*/  FENCE.VIEW.ASYNC.S ;  /* 0x00000000000073c6 */ /* 0x000e360000000000 */
[----:B0-----:R0:W1:Y:S01]  /*0260*/  SYNCS.EXCH.64 URZ, [UR8], UR4 ;  /* 0x00000004083f75b2 */ /* 0x0010620008000100 */
[----:B------:R0:W2:Y:S01]  /*0270*/  SYNCS.EXCH.64 URZ, [UR8+0x90], UR6 ;  /* 0x00009006083f75b2 */ /* 0x0000a20008000100 */
[----:B------:R0:W3:Y:S01]  /*0280*/  SYNCS.EXCH.64 URZ, [UR8+0x8], UR4 ;  /* 0x00000804083f75b2 */ /* 0x0000e20008000100 */
[----:B------:R0:W4:Y:S01]  /*0290*/  SYNCS.EXCH.64 URZ, [UR8+0x98], UR6 ;  /* 0x00009806083f75b2 */ /* 0x0001220008000100 */
[----:B------:R0:W0:Y:S01]  /*02a0*/  SYNCS.EXCH.64 URZ, [UR8+0x10], UR4 ;  /* 0x00001004083f75b2 */ /* 0x0000220008000100 */
        /* <DEDUP_REMOVED lines=31> */
[----:B-1234-:R-:W-:Y:S01]  /*04a0*/  NOP ;  /* 0x0000000000007918 */ /* 0x01efe20000000000 */
.L_x_3:
[----:B0-----:R-:W-:Y:S05]  /*04b0*/  BSYNC B0 ;  /* 0x0000000000007941 */ /* 0x001fea0003800000 */
.L_x_2:
[----:B------:R-:W0:Y:S01]  /*04c0*/  SHFL.IDX PT, R10, R0, RZ, 0x1f ;  /* 0x00001fff000a7589 */ /* 0x000e2200000e0000 */
[----:B------:R-:W-:Y:S01]  /*04d0*/  LEA.HI R3, R3, R16, RZ, 0x7 ;  /* 0x0000001003037211 */ /* 0x000fe200078f38ff */
[----:B------:R-:W1:Y:S01]  /*04e0*/  S2UR UR12, SR_CTAID.X ;  /* 0x00000000000c79c3 */ /* 0x000e620000002500 */
[----:B------:R-:W-:Y:S01]  /*04f0*/  ELECT P0, URZ, PT ;  /* 0x00000000003f782f */ /* 0x000fe20003800000 */
[----:B------:R-:W2:Y:S01]  /*0500*/  SHFL.IDX PT, R9, R0, RZ, 0x1f ;  /* 0x00001fff00097589 */ /* 0x000ea200000e0000 */
[----:B------:R-:W-:Y:S02]  /*0510*/  LOP3.LUT R3, R3, 0xffffff80, RZ, 0xc0, !PT ;  /* 0xffffff8003037812 */ /* 0x000fe400078ec0ff */
[----:B------:R-:W-:Y:S01]  /*0520*/  ELECT P1, URZ, PT ;  /* 0x00000000003f782f */ /* 0x000fe20003820000 */
[----:B------:R-:W-:Y:S01]  /*0530*/  NOP ;  /* 0x0000000000007918 */ /* 0x000fe20000000000 */
[----:B------:R-:W3:Y:S01]  /*0540*/  S2R R12, SR_CTAID.Y ;  /* 0x00000000000c7919 */ /* 0x000ee20000002600 */
[----:B------:R-:W-:Y:S01]  /*0550*/  ULDC UR4, c[0x0][0x150] ;  /* 0x0000540000047ab9 */ /* 0x000fe20000000800 */
[----:B------:R-:W-:Y:S01]  /*0560*/  IMAD.IADD R14, R16, 0x1, -R3 ;  /* 0x00000001100e7824 */ /* 0x000fe200078e0a03 */
[----:B------:R-:W4:Y:S01]  /*0570*/  LDC R25, c[0x0][0x148] ;  /* 0x00005200ff197b82 */ /* 0x000f220000000800 */
[----:B------:R3:W5:Y:S01]  /*0580*/  SHFL.IDX PT, R11, R4, RZ, 0x1f ;  /* 0x00001fff040b7589 */ /* 0x00076200000e0000 */
[----:B------:R-:W-:Y:S01]  /*0590*/  UMOV UR11, 0x80 ;  /* 0x00000080000b7882 */ /* 0x000fe20000000000 */
[----:B------:R-:W-:Y:S01]  /*05a0*/  NOP ;  /* 0x0000000000007918 */ /* 0x000fe20000000000 */
[----:B------:R-:W-:Y:S01]  /*05b0*/  SHF.R.S32.HI R23, RZ, 0x1f, R14 ;  /* 0x0000001fff177819 */ /* 0x000fe2000001140e */
[C---:B------:R-:W-:Y:S01]  /*05c0*/  VIADD R38, R5.reuse, 0xffffffff ;  /* 0xffffffff05267836 */ /* 0x040fe20000000000 */
[----:B------:R-:W-:-:S02]  /*05d0*/  ISETP.NE.AND P2, PT, R5, RZ, PT ;  /* 0x000000ff0500720c */ /* 0x000fc40003f45270 */
[----:B------:R-:W-:Y:S02]  /*05e0*/  LEA.HI R3, R23, R14, RZ, 0x3 ;  /* 0x0000000e17037211 */ /* 0x000fe400078f18ff */
[----:B------:R-:W-:Y:S02]  /*05f0*/  ISETP.GE.U32.AND P5, PT, R38, 0x2, PT ;  /* 0x000000022600780c */ /* 0x000fe40003fa6070 */
[--C-:B------:R-:W-:Y:S02]  /*0600*/  SHF.R.S32.HI R7, RZ, 0x3, R3.reuse ;  /* 0x00000003ff077819 */ /* 0x100fe40000011403 */
[----:B0-----:R-:W-:Y:S02]  /*0610*/  ISETP.NE.OR P0, PT, R10, RZ, !P0 ;  /* 0x000000ff0a00720c */ /* 0x001fe40004705670 */
[----:B------:R-:W-:Y:S01]  /*0620*/  SHF.R.S32.HI R8, RZ, 0x1f, R3 ;  /* 0x0000001fff087819 */ /* 0x000fe20000011403 */
[----:B------:R-:W0:Y:S01]  /*0630*/  LDC R10, c[0x0][0x140] ;  /* 0x00005000ff0a7b82 */ /* 0x000e220000000800 */
[----:B--2---:R-:W-:-:S02]  /*0640*/  ISETP.NE.OR P1, PT, R9, RZ, !P1 ;  /* 0x000000ff0900720c */ /* 0x004fc40004f25670 */
[----:B------:R-:W-:Y:S02]  /*0650*/  LEA.HI R8, R8, R7, RZ, 0x2 ;  /* 0x0000000708087211 */ /* 0x000fe400078f10ff */
[----:B-1----:R-:W-:Y:S02]  /*0660*/  I2FP.F32.U32 R0, UR12 ;  /* 0x0000000c00007c45 */ /* 0x002fe40008201000 */
[----:B------:R-:W-:Y:S01]  /*0670*/  LOP3.LUT R8, R8, 0xfffffffc, RZ, 0xc0, !PT ;  /* 0xfffffffc08087812 */ /* 0x000fe200078ec0ff */
[----:B------:R-:W1:Y:S01]  /*0680*/  LDC R9, c[0x0][0x144] ;  /* 0x00005100ff097b82 */ /* 0x000e620000000800 */
[----:B------:R-:W-:Y:S01]  /*0690*/  SHF.R.S32.HI R3, RZ, 0x1f, R2 ;  /* 0x0000001fff037819 */ /* 0x000fe20000011402 */
[----:B------:R-:W-:Y:S01]  /*06a0*/  VOTEU.ALL UP0, P0 ;  /* 0x00000000003f7886 */ /* 0x000fe20000000000 */
[----:B------:R-:W-:Y:S01]  /*06b0*/  FMUL R0, R0, UR4 ;  /* 0x0000000400007c20 */ /* 0x000fe20008400000 */
[----:B---3--:R-:W-:Y:S01]  /*06c0*/  I2FP.F32.U32 R4, R12 ;  /* 0x0000000c00047245 */ /* 0x008fe20000201000 */
[----:B------:R-:W-:Y:S01]  /*06d0*/  ULDC UR4, c[0x0][0x154] ;  /* 0x0000550000047ab9 */ /* 0x000fe20000000800 */
[----:B------:R-:W-:Y:S01]  /*06e0*/  VOTEU.ALL UP1, P1 ;  /* 0x00000000003f7886 */ /* 0x000fe20000820000 */
[----:B------:R-:W-:Y:S01]  /*06f0*/  IMAD.IADD R8, R7, 0x1, -R8 ;  /* 0x0000000107087824 */ /* 0x000fe200078e0a08 */
[----:B------:R-:W2:Y:S01]  /*0700*/  @!UP0 S2UR UR7, SR_CgaCtaId ;  /* 0x00000000000789c3 */ /* 0x000ea20000008800 */
[----:B------:R-:W-:Y:S01]  /*0710*/  SHF.R.S32.HI R7, RZ, 0x1f, R6 ;  /* 0x0000001fff077819 */ /* 0x000fe20000011406 */
[----:B------:R-:W-:Y:S01]  /*0720*/  FMUL R4, R4, UR4 ;  /* 0x0000000404047c20 */ /* 0x000fe20008400000 */
[----:B------:R-:W-:Y:S01]  /*0730*/  LEA.HI R3, R3, R2, RZ, 0x2 ;  /* 0x0000000203037211 */ /* 0x000fe200078f10ff */
[----:B------:R-:W3:Y:S01]  /*0740*/  F2I.U32.TRUNC.NTZ R0, R0 ;  /* 0x0000000000007305 */ /* 0x000ee2000020f000 */
[----:B------:R-:W-:Y:S01]  /*0750*/  LEA.HI R7, R7, R6, RZ, 0x2 ;  /* 0x0000000607077211 */ /* 0x000fe200078f10ff */
[----:B------:R-:W-:Y:S01]  /*0760*/  UMOV UR4, 0x20 ;  /* 0x0000002000047882 */ /* 0x000fe20000000000 */
[----:B------:R-:W-:Y:S01]  /*0770*/  LOP3.LUT R3, R3, 0xfffffffc, RZ, 0xc0, !PT ;  /* 0xfffffffc03037812 */ /* 0x000fe200078ec0ff */
[----:B------:R-:W5:Y:S01]  /*0780*/  @!UP1 S2UR UR10, SR_CgaCtaId ;  /* 0x00000000000a99c3 */ /* 0x000f620000008800 */
[----:B------:R-:W-:Y:S01]  /*0790*/  LOP3.LUT R7, R7, 0x3ffffffc, RZ, 0xc0, !PT ;  /* 0x3ffffffc07077812 */ /* 0x000fe200078ec0ff */
[----:B------:R-:W-:Y:S01]  /*07a0*/  @!UP0 UMOV UR6, 0x400 ;  /* 0x0000040000068882 */ /* 0x000fe20000000000 */
[----:B------:R-:W-:-:S04]  /*07b0*/  @!UP0 UIADD3 UR4, -UR4, 0x100000, URZ ;  /* 0x0010000004048890 */ /* 0x000fc8000fffe13f */
[----:B------:R-:W-:Y:S02]  /*07c0*/  @!UP0 USHF.L.U32 UR5, UR4, 0xb, URZ ;  /* 0x0000000b04058899 */ /* 0x000fe4000800063f */
[----:B------:R-:W-:Y:S01]  /*07d0*/  @!UP0 USHF.L.U32 UR4, UR4, 0x1, URZ ;  /* 0x0000000104048899 */ /* 0x000fe2000800063f */
[----:B------:R-:W4:Y:S01]  /*07e0*/  F2I.U32.TRUNC.NTZ R4, R4 ;  /* 0x0000000400047305 */ /* 0x000f22000020f000 */
[----:B------:R-:W-:Y:S01]  /*07f0*/  IMAD.IADD R17, R2, 0x1, -R3 ;  /* 0x0000000102117824 */ /* 0x000fe200078e0a03 */
[----:B------:R-:W-:Y:S01]  /*0800*/  @!UP1 UMOV UR9, 0x400 ;  /* 0x0000040000099882 */ /* 0x000fe20000000000 */
[----:B------:R-:W-:Y:S01]  /*0810*/  IMAD.IADD R7, R6, 0x1, -R7 ;  /* 0x0000000106077824 */ /* 0x000fe200078e0a07 */
[----:B0-----:R-:W-:Y:S01]  /*0820*/  ISETP.EQ.U32.AND P4, PT, R10, 0x1, PT ;  /* 0x000000010a00780c */ /* 0x001fe20003f82070 */
[----:B------:R-:W-:Y:S01]  /*0830*/  VOTEU.ALL UP2, P1 ;  /* 0x00000000003f7886 */ /* 0x000fe20000840000 */
[----:B------:R-:W-:Y:S01]  /*0840*/  VOTEU.ALL UP3, P1 ;  /* 0x00000000003f7886 */ /* 0x000fe20000860000 */
[----:B------:R-:W-:Y:S01]  /*0850*/  IMAD R7, R7, 0x4, R8 ;  /* 0x0000000407077824 */ /* 0x000fe200078e0208 */
[----:B------:R-:W-:Y:S01]  /*0860*/  VOTEU.ALL UP4, P1 ;  /* 0x00000000003f7886 */ /* 0x000fe20000880000 */
[----:B------:R-:W-:Y:S01]  /*0870*/  VOTEU.ALL UP5, P1 ;  /* 0x00000000003f7886 */ /* 0x000fe200008a0000 */
[----:B------:R-:W-:Y:S01]  /*0880*/  ISETP.NE.AND P1, PT, R17, 0x3, PT ;  /* 0x000000031100780c */ /* 0x000fe20003f25270 */
[----:B------:R-:W-:Y:S01]  /*0890*/  IMAD.SHL.U32 R10, R7, 0x4, RZ ;  /* 0x00000004070a7824 */ /* 0x000fe200078e00ff */
[----:B--2---:R-:W-:Y:S01]  /*08a0*/  @!UP0 ULEA UR8, UR7, UR6, 0x18 ;  /* 0x0000000607088291 */ /* 0x004fe2000f8ec03f */
[----:B---3--:R-:W-:Y:S01]  /*08b0*/  IMAD.MOV R0, RZ, RZ, -R0 ;  /* 0x000000ffff007224 */ /* 0x008fe200078e0a00 */
[----:B------:R-:W-:-:S04]  /*08c0*/  @!UP1 UIADD3 UR6, -UR11, 0x100000, URZ ;  /* 0x001000000b069890 */ /* 0x000fc8000fffe13f */
[----:B------:R-:W-:Y:S02]  /*08d0*/  @!UP1 USHF.L.U32 UR7, UR6, 0xb, URZ ;  /* 0x0000000b06079899 */ /* 0x000fe4000800063f */
[----:B------:R-:W-:Y:S01]  /*08e0*/  @!UP1 USHF.L.U32 UR6, UR6, 0x1, URZ ;  /* 0x0000000106069899 */ /* 0x000fe2000800063f */
[----:B----4-:R-:W-:Y:S01]  /*08f0*/  IMAD.MOV R24, RZ, RZ, -R4 ;  /* 0x000000ffff187224 */ /* 0x010fe200078e0a04 */
[----:B------:R-:W-:Y:S01]  /*0900*/  VOTEU.ALL UP0, P0 ;  /* 0x00000000003f7886 */ /* 0x000fe20000000000 */
[----:B------:R-:W-:Y:S01]  /*0910*/  LOP3.LUT R10, R7, 0xc, R10, 0x78, !PT ;  /* 0x0000000c070a7812 */ /* 0x000fe200078e780a */
[----:B-1----:R-:W-:Y:S01]  /*0920*/  IMAD R22, R9, R0, UR12 ;  /* 0x0000000c09167e24 */ /* 0x002fe2000f8e0200 */
[----:B------:R-:W-:Y:S01]  /*0930*/  ISETP.EQ.OR P1, PT, R17, RZ, !P1 ;  /* 0x000000ff1100720c */ /* 0x000fe20004f22670 */
[----:B-----5:R-:W-:Y:S01]  /*0940*/  @!UP1 ULEA UR9, UR10, UR9, 0x18 ;  /* 0x000000090a099291 */ /* 0x020fe2000f8ec03f */
[----:B------:R-:W-:Y:S01]  /*0950*/  IMAD R3, R25, R24, R12 ;  /* 0x0000001819037224 */ /* 0x000fe200078e020c */
[----:B------:R-:W-:Y:S01]  /*0960*/  VOTEU.ALL UP1, P0 ;  /* 0x00000000003f7886 */ /* 0x000fe20000020000 */
[----:B------:R-:W-:Y:S01]  /*0970*/  LOP3.LUT P0, RZ, R14, 0x7, RZ, 0xc0, !PT ;  /* 0x000000070eff7812 */ /* 0x000fe2000780c0ff */
[----:B------:R-:W0:Y:S02]  /*0980*/  FENCE.VIEW.ASYNC.S ;  /* 0x00000000000073c6 */ /* 0x000e240000000000 */
[----:B0-----:R0:W1:Y:S01]  /*0990*/  @!UP0 SYNCS.EXCH.64 URZ, [UR8+0x150], UR4 ;  /* 0x00015004083f85b2 */ /* 0x0010620008000100 */
[----:B------:R-:W-:-:S02]  /*09a0*/  ISETP.EQ.AND P1, PT, R5, RZ, P1 ;  /* 0x000000ff0500720c */ /* 0x000fc40000f22270 */
[----:B------:R-:W-:Y:S02]  /*09b0*/  ISETP.NE.AND P3, PT, R3, R10, PT ;  /* 0x0000000a0300720c */ /* 0x000fe40003f65270 */
[----:B------:R-:W-:Y:S02]  /*09c0*/  ISETP.LT.U32.AND P0, PT, R10, 0x2, !P0 ;  /* 0x000000020a00780c */ /* 0x000fe40004701070 */
[----:B------:R-:W-:Y:S02]  /*09d0*/  ISETP.EQ.OR P3, PT, R22, RZ, !P3 ;  /* 0x000000ff1600720c */ /* 0x000fe40005f62670 */
[----:B------:R-:W-:Y:S02]  /*09e0*/  SEL R7, RZ, 0x1, !P1 ;  /* 0x00000001ff077807 */ /* 0x000fe40004800000 */
[----:B------:R-:W-:Y:S02]  /*09f0*/  R2UR UR15, R11 ;  /* 0x000000000b0f72ca */ /* 0x000fe400000e0000 */
[----:B------:R-:W-:-:S02]  /*0a00*/  PLOP3.LUT P0, PT, P0, P3, PT, 0x80, 0x0 ;  /* 0x000000000000781c */ /* 0x000fc40000707070 */
[----:B------:R-:W-:Y:S01]  /*0a10*/  SEL R7, R7, 0x2, P5 ;  /* 0x0000000207077807 */ /* 0x000fe20002800000 */
[----:B------:R0:W2:Y:S01]  /*0a20*/  @!UP1 SYNCS.EXCH.64 URZ, [UR8+0x158], UR4 ;  /* 0x00015804083f95b2 */ /* 0x0000a20008000100 */
[----:B------:R-:W-:Y:S01]  /*0a30*/  NOP ;  /* 0x0000000000007918 */ /* 0x000fe20000000000 */
[----:B------:R0:W3:Y:S01]  /*0a40*/  @!UP2 SYNCS.EXCH.64 URZ, [UR9+0x130], UR6 ;  /* 0x00013006093fa5b2 */ /* 0x0000e20008000100 */
[----:B------:R0:W4:Y:S01]  /*0a50*/  @!UP3 SYNCS.EXCH.64 URZ, [UR9+0x138], UR6 ;  /* 0x00013806093fb5b2 */ /* 0x0001220008000100 */
[----:B------:R0:W0:Y:S01]  /*0a60*/  @!UP4 SYNCS.EXCH.64 URZ, [UR9+0x140], UR6 ;  /* 0x00014006093fc5b2 */ /* 0x0000220008000100 */
[----:B------:R0:W0:Y:S01]  /*0a70*/  @!UP5 SYNCS.EXCH.64 URZ, [UR9+0x148], UR6 ;  /* 0x00014806093fd5b2 */ /* 0x0000220008000100 */
[----:B------:R-:W-:Y:S01]  /*0a80*/  NOP ;  /* 0x0000000000007918 */ /* 0x000fe20000000000 */
[----:B------:R-:W-:Y:S05]  /*0a90*/  @!P4 BRA `(.L_x_4) ;  /* 0x000000000008c947 */ /* 0x000fea0003800000 */
[----:B01234-:R-:W-:Y:S01]  /*0aa0*/  UCGABAR_ARV ;  /* 0x00000000000079c7 */ /* 0x01ffe20008000000 */
[----:B------:R-:W-:Y:S05]  /*0ab0*/  BRA `(.L_x_5) ;  /* 0x0000000000047947 */ /* 0x000fea0003800000 */
.L_x_4:
[----:B01234-:R-:W-:Y:S01]  /*0ac0*/  NOP ;  /* 0x0000000000007918 */ /* 0x01ffe20000000000 */
.L_x_5:
[----:B------:R-:W-:Y:S01]  /*0ad0*/  ULDC.64 UR4, c[0x0][0x598] ;  /* 0x0001660000047ab9 */ /* 0x000fe20000000a00 */
[----:B------:R-:W-:Y:S01]  /*0ae0*/  ULDC.64 UR18, c[0x0][0x208] ;  /* 0x0000820000127ab9 */ /* 0x000fe20000000a00 */
[----:B------:R-:W-:-:S04]  /*0af0*/  ISETP.NE.U32.AND P1, PT, RZ, UR4, PT ;  /* 0x00000004ff007c0c */ /* 0x000fc8000bf25070 */
[----:B------:R-:W-:-:S13]  /*0b00*/  ISETP.NE.AND.EX P1, PT, RZ, UR5, PT, P1 ;  /* 0x00000005ff007c0c */ /* 0x000fda000bf25310 */
[----:B------:R-:W-:Y:S05]  /*0b10*/  @!P1 BRA `(.L_x_6) ;  /* 0x00000000001c9947 */ /* 0x000fea0003800000 */
[----:B------:R-:W0:Y:S02]  /*0b20*/  LDC.64 R2, c[0x0][0x598] ;  /* 0x00016600ff027b82 */ /* 0x000e240000000a00 */
[----:B0-----:R-:W2:Y:S02]  /*0b30*/  LDG.E.64 R2, desc[UR18][R2.64] ;  /* 0x0000001202027981 */ /* 0x001ea4000c1e1b00 */
[----:B--2---:R-:W-:-:S04]  /*0b40*/  ISETP.NE.U32.AND P1, PT, R2, RZ, PT ;  /* 0x000000ff0200720c */ /* 0x004fc80003f25070 */
[----:B------:R-:W-:-:S13]  /*0b50*/  ISETP.NE.AND.EX P1, PT, R3, RZ, PT, P1 ;  /* 0x000000ff0300720c */ /* 0x000fda0003f25310 */
[----:B------:R-:W-:Y:S05]  /*0b60*/  @!P1 BRA `(.L_x_6) ;  /* 0x0000000000089947 */ /* 0x000fea0003800000 */
[----:B------:R0:W5:Y:S01]  /*0b70*/  LD.E R11, desc[UR18][R2.64] ;  /* 0x00000012020b7980 */ /* 0x000162000c101900 */
[----:B------:R-:W-:Y:S05]  /*0b80*/  BRA `(.L_x_7) ;  /* 0x0000000000207947 */ /* 0x000fea0003800000 */
.L_x_6:
[----:B------:R-:W-:Y:S02]  /*0b90*/  ULDC.64 UR4, c[0x0][0x588] ;  /* 0x0001620000047ab9 */ /* 0x000fe40000000a00 */
[----:B------:R-:W-:-:S04]  /*0ba0*/  ISETP.NE.U32.AND P1, PT, RZ, UR4, PT ;  /* 0x00000004ff007c0c */ /* 0x000fc8000bf25070 */
[----:B------:R-:W-:-:S13]  /*0bb0*/  ISETP.NE.AND.EX P1, PT, RZ, UR5, PT, P1 ;  /* 0x00000005ff007c0c */ /* 0x000fda000bf25310 */
[----:B------:R-:W-:Y:S05]  /*0bc0*/  @!P1 BRA `(.L_x_8) ;  /* 0x00000000000c9947 */ /* 0x000fea0003800000 */
[----:B------:R-:W0:Y:S02]  /*0bd0*/  LDC.64 R2, c[0x0][0x588] ;  /* 0x00016200ff027b82 */ /* 0x000e240000000a00 */
[----:B0-----:R1:W5:Y:S01]  /*0be0*/  LDG.E R11, desc[UR18][R2.64] ;  /* 0x00000012020b7981 */ /* 0x001362000c1e1900 */
[----:B------:R-:W-:Y:S05]  /*0bf0*/  BRA `(.L_x_7) ;  /* 0x0000000000047947 */ /* 0x000fea0003800000 */
.L_x_8:
[----:B------:R-:W2:Y:S02]  /*0c00*/  LDC R11, c[0x0][0x580] ;  /* 0x00016000ff0b7b82 */ /* 0x000ea40000000800 */
.L_x_7:
[----:B------:R-:W-:Y:S02]  /*0c10*/  ULDC.64 UR4, c[0x0][0x5a0] ;  /* 0x0001680000047ab9 */ /* 0x000fe40000000a00 */
[----:B------:R-:W-:-:S04]  /*0c20*/  ISETP.NE.U32.AND P1, PT, RZ, UR4, PT ;  /* 0x00000004ff007c0c */ /* 0x000fc8000bf25070 */
[----:B------:R-:W-:-:S13]  /*0c30*/  ISETP.NE.AND.EX P1, PT, RZ, UR5, PT, P1 ;  /* 0x00000005ff007c0c */ /* 0x000fda000bf25310 */
[----:B------:R-:W-:Y:S05]  /*0c40*/  @!P1 BRA `(.L_x_9) ;  /* 0x00000000001c9947 */ /* 0x000fea0003800000 */
[----:B01----:R-:W0:Y:S02]  /*0c50*/  LDC.64 R2, c[0x0][0x5a0] ;  /* 0x00016800ff027b82 */ /* 0x003e240000000a00 */
[----:B0-----:R-:W3:Y:S02]  /*0c60*/  LDG.E.64 R2, desc[UR18][R2.64] ;  /* 0x0000001202027981 */ /* 0x001ee4000c1e1b00 */
[----:B---3--:R-:W-:-:S04]  /*0c70*/  ISETP.NE.U32.AND P1, PT, R2, RZ, PT ;  /* 0x000000ff0200720c */ /* 0x008fc80003f25070 */
[----:B------:R-:W-:-:S13]  /*0c80*/  ISETP.NE.AND.EX P1, PT, R3, RZ, PT, P1 ;  /* 0x000000ff0300720c */ /* 0x000fda0003f25310 */
[----:B------:R-:W-:Y:S05]  /*0c90*/  @!P1 BRA `(.L_x_9) ;  /* 0x0000000000089947 */ /* 0x000fea0003800000 */
[----:B------:R0:W5:Y:S01]  /*0ca0*/  LD.E R15, desc[UR18][R2.64] ;  /* 0x00000012020f7980 */ /* 0x000162000c101900 */
[----:B------:R-:W-:Y:S05]  /*0cb0*/  BRA `(.L_x_10) ;  /* 0x0000000000207947 */ /* 0x000fea0003800000 */
.L_x_9:
[----:B------:R-:W-:Y:S02]  /*0cc0*/  ULDC.64 UR4, c[0x0][0x590] ;  /* 0x0001640000047ab9 */ /* 0x000fe40000000a00 */
[----:B------:R-:W-:-:S04]  /*0cd0*/  ISETP.NE.U32.AND P1, PT, RZ, UR4, PT ;  /* 0x00000004ff007c0c */ /* 0x000fc8000bf25070 */
[----:B------:R-:W-:-:S13]  /*0ce0*/  ISETP.NE.AND.EX P1, PT, RZ, UR5, PT, P1 ;  /* 0x00000005ff007c0c */ /* 0x000fda000bf25310 */
[----:B------:R-:W-:Y:S05]  /*0cf0*/  @!P1 BRA `(.L_x_11) ;  /* 0x00000000000c9947 */ /* 0x000fea0003800000 */
[----:B01----:R-:W0:Y:S02]  /*0d00*/  LDC.64 R2, c[0x0][0x590] ;  /* 0x00016400ff027b82 */ /* 0x003e240000000a00 */
[----:B0-----:R1:W5:Y:S01]  /*0d10*/  LDG.E R15, desc[UR18][R2.64] ;  /* 0x00000012020f7981 */ /* 0x001362000c1e1900 */
[----:B------:R-:W-:Y:S05]  /*0d20*/  BRA `(.L_x_10) ;  /* 0x0000000000047947 */ /* 0x000fea0003800000 */
.L_x_11:
[----:B------:R-:W3:Y:S02]  /*0d30*/  LDC R15, c[0x0][0x584] ;  /* 0x00016100ff0f7b82 */ /* 0x000ee40000000800 */
.L_x_10:
[----:B------:R-:W4:Y:S01]  /*0d40*/  LDC R0, c[0x0][0x65c] ;  /* 0x00019700ff007b82 */ /* 0x000f220000000800 */
[----:B------:R-:W-:Y:S01]  /*0d50*/  ULDC UR8, c[0x0][0x28c] ;  /* 0x0000a30000087ab9 */ /* 0x000fe20000000800 */
[----:B------:R-:W-:Y:S01]  /*0d60*/  ISETP.NE.AND P1, PT, R5, 0x2, PT ;  /* 0x000000020500780c */ /* 0x000fe20003f25270 */
[----:B------:R-:W-:Y:S01]  /*0d70*/  UIADD3 UR8, UR8, 0x3f, URZ ;  /* 0x0000003f08087890 */ /* 0x000fe2000fffe03f */
[----:B------:R-:W-:Y:S01]  /*0d80*/  IMAD.U32 R4, RZ, RZ, UR12 ;  /* 0x0000000cff047e24 */ /* 0x000fe2000f8e00ff */
[----:B------:R-:W-:Y:S01]  /*0d90*/  UMOV UR4, URZ ;  /* 0x0000003f00047c82 */ /* 0x000fe20008000000 */
[----:B------:R-:W-:Y:S01]  /*0da0*/  UMOV UR5, URZ ;  /* 0x0000003f00057c82 */ /* 0x000fe20008000000 */
[----:B------:R-:W-:-:S04]  /*0db0*/  USHF.R.S32.HI UR9, URZ, 0x1f, UR8 ;  /* 0x0000001f3f097899 */ /* 0x000fc80008011408 */
[----:B------:R-:W-:-:S04]  /*0dc0*/  ULEA.HI UR9, UR9, UR8, URZ, 0x6 ;  /* 0x0000000809097291 */ /* 0x000fc8000f8f303f */
[----:B------:R-:W-:Y:S01]  /*0dd0*/  USHF.R.S32.HI UR13, URZ, 0x6, UR9 ;  /* 0x000000063f0d7899 */ /* 0x000fe20008011409 */
[----:B----4-:R-:W-:-:S13]  /*0de0*/  ISETP.NE.AND P3, PT, R0, 0x1, PT ;  /* 0x000000010000780c */ /* 0x010fda0003f65270 */
[----:B01----:R-:W0:Y:S01]  /*0df0*/  @P3 LDC R3, c[0x0][0x10] ;  /* 0x00000400ff033b82 */ /* 0x003e220000000800 */
[----:B------:R-:W-:Y:S02]  /*0e00*/  @P3 IMAD.MOV.U32 R13, RZ, RZ, RZ ;  /* 0x000000ffff0d3224 */ /* 0x000fe400078e00ff */
[----:B------:R-:W-:-:S05]  /*0e10*/  @P3 IMAD.MOV.U32 R5, RZ, RZ, RZ ;  /* 0x000000ffff053224 */ /* 0x000fca00078e00ff */
[----:B------:R-:W1:Y:S01]  /*0e20*/  @!P3 LDC R9, c[0x0][0xc] ;  /* 0x00000300ff09bb82 */ /* 0x000e620000000800 */
[----:B------:R-:W-:Y:S01]  /*0e30*/  ULDC UR6, c[0x0][0xc] ;  /* 0x0000030000067ab9 */ /* 0x000fe20000000800 */
[----:B------:R-:W-:Y:S02]  /*0e40*/  ULDC UR7, c[0x0][0x10] ;  /* 0x0000040000077ab9 */ /* 0x000fe40000000800 */
[----:B------:R-:W-:-:S04]  /*0e50*/  UIMAD.WIDE.U32 UR6, UR6, UR7, URZ ;  /* 0x00000007060672a5 */ /* 0x000fc8000f8e003f */
[----:B------:R-:W4:Y:S01]  /*0e60*/  LDC R8, c[0x0][0x14] ;  /* 0x00000500ff087b82 */ /* 0x000f220000000800 */
[----:B0-----:R-:W-:-:S04]  /*0e70*/  @P3 IMAD.WIDE.U32 R2, R3, UR12, R12 ;  /* 0x0000000c03023c25 */ /* 0x001fc8000f8e000c */
[----:B------:R-:W-:Y:S02]  /*0e80*/  @P3 IMAD.IADD R3, R3, 0x1, R5 ;  /* 0x0000000103033824 */ /* 0x000fe400078e0205 */
[----:B------:R-:W-:Y:S02]  /*0e90*/  IMAD.MOV.U32 R5, RZ, RZ, RZ ;  /* 0x000000ffff057224 */ /* 0x000fe400078e00ff */
[----:B-1----:R-:W-:-:S04]  /*0ea0*/  @!P3 IMAD.WIDE.U32 R4, R12, R9, R4 ;  /* 0x000000090c04b225 */ /* 0x002fc800078e0004 */
[----:B------:R-:W-:Y:S02]  /*0eb0*/  @!P3 IMAD.MOV.U32 R2, RZ, RZ, R4 ;  /* 0x000000ffff02b224 */ /* 0x000fe400078e0004 */
[C---:B----4-:R-:W-:Y:S02]  /*0ec0*/  IMAD R19, R8.reuse, UR7, RZ ;  /* 0x0000000708137c24 */ /* 0x050fe4000f8e02ff */
[----:B------:R-:W-:Y:S01]  /*0ed0*/  IMAD.WIDE.U32 R8, R8, UR6, RZ ;  /* 0x0000000608087c25 */ /* 0x000fe2000f8e00ff */
[----:B------:R-:W-:-:S03]  /*0ee0*/  ULDC.64 UR6, c[0x0][0x650] ;  /* 0x0001940000067ab9 */ /* 0x000fc60000000a00 */
[----:B------:R-:W-:Y:S02]  /*0ef0*/  @!P3 IMAD.MOV.U32 R3, RZ, RZ, R5 ;  /* 0x000000ffff03b224 */ /* 0x000fe400078e0005 */
[----:B------:R-:W-:Y:S01]  /*0f00*/  IMAD.IADD R0, R9, 0x1, R19 ;  /* 0x0000000109007824 */ /* 0x000fe200078e0213 */
[----:B------:R-:W-:Y:S06]  /*0f10*/  @P1 BRA `(.L_x_12) ;  /* 0x0000000000201947 */ /* 0x000fec0003800000 */
[----:B------:R-:W-:Y:S01]  /*0f20*/  UISETP.GE.U32.AND UP0, UPT, UR13, 0x12, UPT ;  /* 0x000000120d00788c */ /* 0x000fe2000bf06070 */
[----:B------:R-:W-:Y:S01]  /*0f30*/  IADD3 R2, P1, R2, R8, RZ ;  /* 0x0000000802027210 */ /* 0x000fe20007f3e0ff */
[----:B------:R-:W-:-:S04]  /*0f40*/  UIMAD.WIDE.U32 UR4, UR13, 0x38e38e39, URZ ;  /* 0x38e38e390d0478a5 */ /* 0x000fc8000f8e003f */
[----:B------:R-:W-:Y:S01]  /*0f50*/  USHF.R.U32.HI UR4, URZ, 0x2, UR5 ;  /* 0x000000023f047899 */ /* 0x000fe20008011605 */
[----:B------:R-:W-:Y:S02]  /*0f60*/  IMAD.X R3, R0, 0x1, R3, P1 ;  /* 0x0000000100037824 */ /* 0x000fe400008e0603 */
[----:B------:R-:W-:Y:S02]  /*0f70*/  UMOV UR5, URZ ;  /* 0x0000003f00057c82 */ /* 0x000fe40008000000 */
[----:B------:R-:W-:Y:S02]  /*0f80*/  @UP0 ULOP3.LUT UR5, UR4, 0x1, URZ, 0xc0, !UPT ;  /* 0x0000000104050892 */ /* 0x000fe4000f8ec03f */
[----:B------:R-:W-:-:S12]  /*0f90*/  UIMAD UR4, UR4, -0x12, UR13 ;  /* 0xffffffee040478a4 */ /* 0x000fd8000f8e020d */
.L_x_12:
[----:B------:R-:W-:Y:S01]  /*0fa0*/  ISETP.GE.U32.AND P1, PT, R2, UR6, PT ;  /* 0x0000000602007c0c */ /* 0x000fe2000bf26070 */
[----:B------:R-:W-:Y:S01]  /*0fb0*/  IMAD.MOV.U32 R6, RZ, RZ, -0x1 ;  /* 0xffffffffff067424 */ /* 0x000fe200078e00ff */
[----:B------:R-:W-:Y:S01]  /*0fc0*/  PRMT R18, RZ, 0x7610, R18 ;  /* 0x00007610ff127816 */ /* 0x000fe20000000012 */
[----:B------:R-:W-:Y:S01]  /*0fd0*/  IMAD.MOV.U32 R5, RZ, RZ, -0x1 ;  /* 0xffffffffff057424 */ /* 0x000fe200078e00ff */
[----:B------:R-:W-:Y:S01]  /*0fe0*/  ISETP.GE.U32.AND.EX P1, PT, R3, UR7, PT, P1 ;  /* 0x0000000703007c0c */ /* 0x000fe2000bf26110 */
[----:B------:R-:W-:-:S12]  /*0ff0*/  IMAD.MOV.U32 R4, RZ, RZ, -0x1 ;  /* 0xffffffffff047424 */ /* 0x000fd800078e00ff */
[----:B------:R-:W-:Y:S05]  /*1000*/  @P1 BRA `(.L_x_13) ;  /* 0x0000000400241947 */ /* 0x000fea0003800000 */
[----:B------:R-:W0:Y:S01]  /*1010*/  LDC.64 R28, c[0x0][0x628] ;  /* 0x00018a00ff1c7b82 */ /* 0x000e220000000a00 */
[----:B------:R-:W-:Y:S02]  /*1020*/  IMAD.MOV.U32 R4, RZ, RZ, R2 ;  /* 0x000000ffff047224 */ /* 0x000fe400078e0002 */
[----:B------:R-:W-:-:S05]  /*1030*/  IMAD.MOV.U32 R5, RZ, RZ, R3 ;  /* 0x000000ffff057224 */ /* 0x000fca00078e0003 */
[----:B------:R-:W1:Y:S08]  /*1040*/  LDC R6, c[0x0][0x630] ;  /* 0x00018c00ff067b82 */ /* 0x000e700000000800 */
[----:B------:R-:W4:Y:S01]  /*1050*/  LDC.64 R30, c[0x0][0x620] ;  /* 0x00018800ff1e7b82 */ /* 0x000f220000000a00 */
[----:B0-----:R-:W-:-:S04]  /*1060*/  ISETP.NE.U32.AND P1, PT, R28, RZ, PT ;  /* 0x000000ff1c00720c */ /* 0x001fc80003f25070 */
[----:B------:R-:W-:-:S13]  /*1070*/  ISETP.NE.AND.EX P1, PT, R29, RZ, PT, P1 ;  /* 0x000000ff1d00720c */ /* 0x000fda0003f25310 */
[----:B-1--4-:R-:W-:Y:S05]  /*1080*/  @!P1 BRA `(.L_x_14) ;  /* 0x0000000000289947 */ /* 0x012fea0003800000 */
[----:B------:R-:W0:Y:S02]  /*1090*/  LDC R21, c[0x0][0x634] ;  /* 0x00018d00ff157b82 */ /* 0x000e240000000800 */
[----:B0-----:R-:W-:-:S05]  /*10a0*/  IADD3 R21, P1, R2, R21, RZ ;  /* 0x0000001502157210 */ /* 0x001fca0007f3e0ff */
[----:B------:R-:W-:-:S04]  /*10b0*/  IMAD.X R27, RZ, RZ, R3, P1 ;  /* 0x000000ffff1b7224 */ /* 0x000fc800008e0603 */
[----:B------:R-:W-:-:S04]  /*10c0*/  IMAD.WIDE.U32 R4, R27, R28, RZ ;  /* 0x0000001c1b047225 */ /* 0x000fc800078e00ff */
[----:B------:R-:W-:-:S04]  /*10d0*/  IMAD.WIDE.U32 R18, P1, R21, R29, R4 ;  /* 0x0000001d15127225 */ /* 0x000fc80007820004 */
[----:B------:R-:W-:-:S04]  /*10e0*/  IMAD.WIDE.U32 R4, R21, R28, RZ ;  /* 0x0000001c15047225 */ /* 0x000fc800078e00ff */
[----:B------:R-:W-:Y:S01]  /*10f0*/  IMAD.X R21, RZ, RZ, RZ, P1 ;  /* 0x000000ffff157224 */ /* 0x000fe200008e06ff */
[----:B------:R-:W-:Y:S01]  /*1100*/  IADD3 RZ, P1, R5, R18, RZ ;  /* 0x0000001205ff7210 */ /* 0x000fe20007f3e0ff */
[----:B------:R-:W-:-:S04]  /*1110*/  IMAD.MOV.U32 R20, RZ, RZ, R19 ;  /* 0x000000ffff147224 */ /* 0x000fc800078e0013 */
[----:B------:R-:W-:-:S08]  /*1120*/  IMAD.WIDE.U32.X R4, R27, R29, R20, P1 ;  /* 0x0000001d1b047225 */ /* 0x000fd000008e0414 */
.L_x_14:
[----:B------:R-:W0:Y:S01]  /*1130*/  LDC.64 R32, c[0x0][0x640] ;  /* 0x00019000ff207b82 */ /* 0x000e220000000a00 */
[-CC-:B------:R-:W-:Y:S01]  /*1140*/  SHF.R.U64 R34, R4, R6.reuse, R5.reuse ;  /* 0x0000000604227219 */ /* 0x180fe20000001205 */
[----:B------:R-:W-:Y:S01]  /*1150*/  IMAD.MOV.U32 R37, RZ, RZ, 0x1 ;  /* 0x00000001ff257424 */ /* 0x000fe200078e00ff */
[----:B------:R-:W-:Y:S02]  /*1160*/  SHF.R.U32.HI R4, RZ, R6, R5 ;  /* 0x00000006ff047219 */ /* 0x000fe40000011605 */
[----:B------:R-:W-:-:S03]  /*1170*/  IADD3 R19, P1, RZ, -R34, RZ ;  /* 0x80000022ff137210 */ /* 0x000fc60007f3e0ff */
[----:B------:R-:W1:Y:S02]  /*1180*/  LDC R18, c[0x0][0x618] ;  /* 0x00018600ff127b82 */ /* 0x000e640000000800 */
[----:B------:R-:W-:-:S04]  /*1190*/  IMAD.X R5, RZ, RZ, ~R4, P1 ;  /* 0x000000ffff057224 */ /* 0x000fc800008e0e04 */
[-C--:B------:R-:W-:Y:S02]  /*11a0*/  IMAD R6, R5, R30.reuse, RZ ;  /* 0x0000001e05067224 */ /* 0x080fe400078e02ff */
[----:B------:R-:W4:Y:S01]  /*11b0*/  LDC R21, c[0x0][0x608] ;  /* 0x00018200ff157b82 */ /* 0x000f220000000800 */
[----:B------:R-:W-:-:S04]  /*11c0*/  IMAD.WIDE.U32 R4, R19, R30, R2 ;  /* 0x0000001e13047225 */ /* 0x000fc800078e0002 */
[----:B------:R-:W-:-:S03]  /*11d0*/  IMAD R19, R19, R31, R6 ;  /* 0x0000001f13137224 */ /* 0x000fc600078e0206 */
[----:B------:R-:W2:Y:S01]  /*11e0*/  LDC R26, c[0x0][0x658] ;  /* 0x00019600ff1a7b82 */ /* 0x000ea20000000800 */
[----:B------:R-:W-:Y:S01]  /*11f0*/  IMAD.IADD R5, R5, 0x1, R19 ;  /* 0x0000000105057824 */ /* 0x000fe200078e0213 */
[----:B0-----:R-:W-:Y:S01]  /*1200*/  ISETP.NE.U32.AND P1, PT, R32, RZ, PT ;  /* 0x000000ff2000720c */ /* 0x001fe20003f25070 */
[----:B------:R-:W-:-:S03]  /*1210*/  IMAD.MOV.U32 R19, RZ, RZ, -0x1 ;  /* 0xffffffffff137424 */ /* 0x000fc600078e00ff */
[----:B------:R-:W-:Y:S02]  /*1220*/  ISETP.NE.AND.EX P1, PT, R33, RZ, PT, P1 ;  /* 0x000000ff2100720c */ /* 0x000fe40003f25310 */
[----:B------:R-:W0:Y:S01]  /*1230*/  LDC R31, c[0x0][0x600] ;  /* 0x00018000ff1f7b82 */ /* 0x000e220000000800 */
[-CC-:B-1----:R-:W-:Y:S02]  /*1240*/  SHF.R.U64 R29, R4, R18.reuse, R5.reuse ;  /* 0x00000012041d7219 */ /* 0x182fe40000001205 */
[----:B------:R-:W-:-:S05]  /*1250*/  SHF.R.U32.HI R4, RZ, R18, R5 ;  /* 0x00000012ff047219 */ /* 0x000fca0000011605 */
[----:B------:R-:W1:Y:S01]  /*1260*/  LDC R28, c[0x0][0x648] ;  /* 0x00019200ff1c7b82 */ /* 0x000e620000000800 */
[-CC-:B----4-:R-:W-:Y:S02]  /*1270*/  SHF.R.U64 R39, R29, R21.reuse, R4.reuse ;  /* 0x000000151d277219 */ /* 0x190fe40000001204 */
[----:B------:R-:W-:-:S05]  /*1280*/  SHF.R.U32.HI R5, RZ, R21, R4 ;  /* 0x00000015ff057219 */ /* 0x000fca0000011604 */
[----:B------:R-:W4:Y:S01]  /*1290*/  LDC R35, c[0x0][0x638] ;  /* 0x00018e00ff237b82 */ /* 0x000f220000000800 */
[-C--:B--2---:R-:W-:Y:S02]  /*12a0*/  SHF.L.U32 R4, R19, R26.reuse, RZ ;  /* 0x0000001a13047219 */ /* 0x084fe400000006ff */
[--C-:B------:R-:W-:Y:S02]  /*12b0*/  SHF.R.U64 R36, R39, R26, R5.reuse ;  /* 0x0000001a27247219 */ /* 0x100fe40000001205 */
[----:B------:R-:W-:Y:S02]  /*12c0*/  LOP3.LUT R6, RZ, R4, RZ, 0x33, !PT ;  /* 0x00000004ff067212 */ /* 0x000fe400078e33ff */
[----:B------:R-:W-:Y:S01]  /*12d0*/  SHF.R.U32.HI R5, RZ, R26, R5 ;  /* 0x0000001aff057219 */ /* 0x000fe20000011605 */
[----:B------:R-:W2:Y:S01]  /*12e0*/  LDC R30, c[0x0][0x610] ;  /* 0x00018400ff1e7b82 */ /* 0x000ea20000000800 */
[----:B------:R-:W-:Y:S01]  /*12f0*/  IMAD.MOV.U32 R4, RZ, RZ, R36 ;  /* 0x000000ffff047224 */ /* 0x000fe200078e0024 */
[----:B------:R-:W-:Y:S06]  /*1300*/  @!P1 BRA `(.L_x_15) ;  /* 0x0000000000289947 */ /* 0x000fec0003800000 */
[----:B------:R-:W3:Y:S02]  /*1310*/  LDC R21, c[0x0][0x64c] ;  /* 0x00019300ff157b82 */ /* 0x000ee40000000800 */
[----:B---3--:R-:W-:-:S05]  /*1320*/  IADD3 R21, P1, R36, R21, RZ ;  /* 0x0000001524157210 */ /* 0x008fca0007f3e0ff */
        /* <DEDUP_REMOVED lines=8> */
.L_x_15:
[----:B-1----:R-:W-:Y:S01]  /*13b0*/  SHF.R.U64 R13, R4, R28, R5 ;  /* 0x0000001c040d7219 */ /* 0x002fe20000001205 */
[----:B------:R-:W-:Y:S01]  /*13c0*/  @P3 IMAD R22, R25, R24, R12 ;  /* 0x0000001819163224 */ /* 0x000fe200078e020c */
[----:B------:R-:W-:Y:S02]  /*13d0*/  SHF.L.U32 R4, R37, R26, RZ ;  /* 0x0000001a25047219 */ /* 0x000fe400000006ff */
[----:B------:R-:W-:Y:S01]  /*13e0*/  LOP3.LUT R5, R39, R6, RZ, 0xc0, !PT ;  /* 0x0000000627057212 */ /* 0x000fe200078ec0ff */
[----:B0-----:R-:W-:Y:S02]  /*13f0*/  VIADD R6, R31, 0xffffffff ;  /* 0xffffffff1f067836 */ /* 0x001fe40000000000 */
[----:B------:R-:W-:Y:S02]  /*1400*/  IMAD.MOV R18, RZ, RZ, -R13 ;  /* 0x000000ffff127224 */ /* 0x000fe400078e0a0d */
[----:B------:R-:W-:Y:S01]  /*1410*/  IMAD R5, R4, R13, R5 ;  /* 0x0000000d04057224 */ /* 0x000fe200078e0205 */
[----:B------:R-:W-:Y:S01]  /*1420*/  LOP3.LUT R13, R29, R6, RZ, 0xc0, !PT ;  /* 0x000000061d0d7212 */ /* 0x000fe200078ec0ff */
[----:B----4-:R-:W-:-:S02]  /*1430*/  IMAD R4, R18, R35, R36 ;  /* 0x0000002312047224 */ /* 0x010fc400078e0224 */
[----:B--2---:R-:W-:Y:S02]  /*1440*/  IMAD R6, R5, R30, R22 ;  /* 0x0000001e05067224 */ /* 0x004fe400078e0216 */
[----:B------:R-:W-:Y:S02]  /*1450*/  IMAD R13, R4, R31, R13 ;  /* 0x0000001f040d7224 */ /* 0x000fe400078e020d */
[----:B------:R-:W-:Y:S02]  /*1460*/  IMAD.MOV.U32 R18, RZ, RZ, 0x1 ;  /* 0x00000001ff127424 */ /* 0x000fe400078e00ff */
[----:B------:R-:W-:Y:S01]  /*1470*/  IMAD.MOV.U32 R4, RZ, RZ, R34 ;  /* 0x000000ffff047224 */ /* 0x000fe200078e0022 */
[----:B------:R-:W-:Y:S02]  /*1480*/  SEL R5, R13, R6, !P3 ;  /* 0x000000060d057207 */ /* 0x000fe40005800000 */
[----:B------:R-:W-:-:S07]  /*1490*/  SEL R6, R6, R13, !P3 ;  /* 0x0000000d06067207 */ /* 0x000fce0005800000 */
.L_x_13:
[----:B------:R-:W-:Y:S05]  /*14a0*/  @!P4 BRA `(.L_x_16) ;  /* 0x00000000000cc947 */ /* 0x000fea0003800000 */
[----:B------:R-:W-:Y:S01]  /*14b0*/  UCGABAR_WAIT ;  /* 0x0000000000007dc7 */ /* 0x000fe20008000000 */
[----:B------:R-:W-:Y:S01]  /*14c0*/  CCTL.IVALL ;  /* 0x00000000ff00798f */ /* 0x000fe20002000000 */
[----:B------:R-:W-:Y:S05]  /*14d0*/  BRA `(.L_x_17) ;  /* 0x0000000000047947 */ /* 0x000fea0003800000 */
.L_x_16:
[----:B------:R-:W-:Y:S06]  /*14e0*/  BAR.SYNC.DEFER_BLOCKING 0x0 ;  /* 0x0000000000007b1d */ /* 0x000fec0000010000 */
.L_x_17:
[----:B------:R-:W-:Y:S05]  /*14f0*/  @!P2 BRA `(.L_x_18) ;  /* 0x0000006c0060a947 */ /* 0x000fea0003800000 */
[----:B------:R-:W-:-:S13]  /*1500*/  ISETP.GT.U32.AND P1, PT, R38, 0x1, PT ;  /* 0x000000012600780c */ /* 0x000fda0003f24070 */
[----:B------:R-:W-:Y:S05]  /*1510*/  @P1 EXIT ;  /* 0x000000000000194d */ /* 0x000fea0003800000 */
.L_x_19:
[----:B------:R-:W-:-:S08]  /*1520*/  NOP ;  /* 0x0000000000007918 */ /* 0x000fd00000000000 */
[----:B------:R-:W0:Y:S02]  /*1530*/  USETMAXREG.TRY_ALLOC.CTAPOOL UP0, 0xe8 ;  /* 0x000000e8000079c8 */ /* 0x000e240008000600 */
[----:B0-----:R-:W-:-:S13]  /*1540*/  PLOP3.LUT P1, PT, PT, PT, UP0, 0x80, 0x0 ;  /* 0x000000000000781c */ /* 0x001fda0003f2f008 */
[----:B------:R-:W-:Y:S05]  /*1550*/  @!P1 BRA `(.L_x_19) ;  /* 0xfffffffc00f09947 */ /* 0x000fea000383ffff */
[----:B------:R-:W-:-:S13]  /*1560*/  LOP3.LUT P1, RZ, R18, 0xff, RZ, 0xc0, !PT ;  /* 0x000000ff12ff7812 */ /* 0x000fda000782c0ff */
[----:B------:R-:W-:Y:S05]  /*1570*/  @!P1 EXIT ;  /* 0x000000000000994d */ /* 0x000fea0003800000 */
[----:B------:R-:W0:Y:S01]  /*1580*/  S2UR UR6, SR_CgaCtaId ;  /* 0x00000000000679c3 */ /* 0x000e220000008800 */
[CC--:B------:R-:W-:Y:S01]  /*1590*/  LEA.HI R13, R23.reuse, R14.reuse, RZ, 0x2 ;  /* 0x0000000e170d7211 */ /* 0x0c0fe200078f10ff */
[----:B------:R-:W-:Y:S01]  /*15a0*/  UIADD3 UR7, UR15, -0x1, URZ ;  /* 0xffffffff0f077890 */ /* 0x000fe2000fffe03f */
[----:B------:R-:W-:Y:S01]  /*15b0*/  LEA.HI R23, R23, R14, RZ, 0x5 ;  /* 0x0000000e17177211 */ /* 0x000fe200078f28ff */
[----:B------:R-:W-:Y:S01]  /*15c0*/  UMOV UR12, 0x400 ;  /* 0x00000400000c7882 */ /* 0x000fe20000000000 */
[--C-:B------:R-:W-:Y:S01]  /*15d0*/  SHF.R.S32.HI R12, RZ, 0x2, R13.reuse ;  /* 0x00000002ff0c7819 */ /* 0x100fe2000001140d */
[----:B------:R-:W-:Y:S01]  /*15e0*/  UISETP.LT.AND UP0, UPT, UR13, 0x1, UPT ;  /* 0x000000010d00788c */ /* 0x000fe2000bf01270 */
[----:B------:R-:W-:Y:S01]  /*15f0*/  SHF.R.S32.HI R17, RZ, 0x1f, R13 ;  /* 0x0000001fff117819 */ /* 0x000fe2000001140d */
[----:B------:R-:W-:Y:S01]  /*1600*/  USHF.L.U32 UR20, UR13, 0x1, URZ ;  /* 0x000000010d147899 */ /* 0x000fe2000800063f */
[----:B------:R-:W-:Y:S01]  /*1610*/  SHF.R.S32.HI R23, RZ, 0x5, R23 ;  /* 0x00000005ff177819 */ /* 0x000fe20000011417 */
[----:B------:R-:W-:Y:S01]  /*1620*/  USEL UR14, UR13, 0x1, UP0 ;  /* 0x000000010d0e7887 */ /* 0x000fe20008000000 */
[----:B------:R-:W-:Y:S01]  /*1630*/  LEA.HI R17, R17, R12, RZ, 0x3 ;  /* 0x0000000c11117211 */ /* 0x000fe200078f18ff */
[----:B------:R-:W-:Y:S01]  /*1640*/  UISETP.NE.AND UP0, UPT, UR7, URZ, UPT ;  /* 0x0000003f0700728c */ /* 0x000fe2000bf05270 */
[----:B------:R-:W-:Y:S01]  /*1650*/  LOP3.LUT R149, R7, 0x1, RZ, 0xfc, !PT ;  /* 0x0000000107957812 */ /* 0x000fe200078efcff */
[----:B------:R-:W-:Y:S01]  /*1660*/  UIADD3 UR14, -UR14, UR13, URZ ;  /* 0x0000000d0e0e7290 */ /* 0x000fe2000fffe13f */
[----:B------:R-:W-:-:S05]  /*1670*/  LOP3.LUT R17, R17, 0xfffffff8, RZ, 0xc0, !PT ;  /* 0xfffffff811117812 */ /* 0x000fca00078ec0ff */
[----:B------:R-:W-:Y:S01]  /*1680*/  IMAD.IADD R12, R12, 0x1, -R17 ;  /* 0x000000010c0c7824 */ /* 0x000fe200078e0a11 */
[----:B------:R-:W-:Y:S01]  /*1690*/  LOP3.LUT R17, R13, 0xfffffffc, RZ, 0xc0, !PT ;  /* 0xfffffffc0d117812 */ /* 0x000fe200078ec0ff */
[----:B0-----:R-:W-:-:S03]  /*16a0*/  ULEA UR12, UR6, UR12, 0x18 ;  /* 0x0000000c060c7291 */ /* 0x001fc6000f8ec03f */
[--C-:B------:R-:W-:Y:S01]  /*16b0*/  SHF.R.S32.HI R13, RZ, 0x1f, R12.reuse ;  /* 0x0000001fff0d7819 */ /* 0x100fe2000001140c */
[----:B------:R-:W-:Y:S01]  /*16c0*/  USHF.L.U32 UR6, UR7, 0x3, URZ ;  /* 0x0000000307067899 */ /* 0x000fe2000800063f */
[C-C-:B------:R-:W-:Y:S01]  /*16d0*/  IMAD R16, R23.reuse, -0x10, -R12.reuse ;  /* 0xfffffff017107824 */ /* 0x140fe200078e0a0c */
[----:B------:R-:W-:Y:S01]  /*16e0*/  USEL UR7, URZ, 0x1, UP0 ;  /* 0x000000013f077887 */ /* 0x000fe20008000000 */
[----:B------:R-:W-:Y:S01]  /*16f0*/  IMAD.IADD R14, R14, 0x1, -R17 ;  /* 0x000000010e0e7824 */ /* 0x000fe200078e0a11 */
[----:B------:R-:W-:Y:S01]  /*1700*/  ULOP3.LUT UR6, UR6, 0x8, URZ, 0xc0, !UPT ;  /* 0x0000000806067892 */ /* 0x000fe2000f8ec03f */
[----:B------:R-:W-:Y:S01]  /*1710*/  IMAD.WIDE R12, R23, 0x10, R12 ;  /* 0x00000010170c7825 */ /* 0x000fe200078e020c */
[----:B------:R-:W-:Y:S02]  /*1720*/  UIADD3 UR21, UR12, 0x130, URZ ;  /* 0x000001300c157890 */ /* 0x000fe4000fffe03f */
[----:B------:R-:W-:Y:S01]  /*1730*/  ULOP3.LUT UR22, UR6, 0x8, URZ, 0x3c, !UPT ;  /* 0x0000000806167892 */ /* 0x000fe2000f8e3c3f */
[----:B------:R-:W-:Y:S01]  /*1740*/  IMAD.U32 R150, RZ, RZ, UR7 ;  /* 0x00000007ff967e24 */ /* 0x000fe2000f8e00ff */
[----:B------:R-:W-:-:S02]  /*1750*/  ULOP3.LUT UR16, UR6, 0x18, URZ, 0x3c, !UPT ;  /* 0x0000001806107892 */ /* 0x000fc4000f8e3c3f */
[----:B------:R-:W-:Y:S01]  /*1760*/  ULEA UR15, UR15, UR21, 0x3 ;  /* 0x000000150f0f7291 */ /* 0x000fe2000f8e183f */
[----:B------:R-:W-:Y:S02]  /*1770*/  ULDC UR6, c[0x0][0x284] ;  /* 0x0000a10000067ab9 */ /* 0x000fe40000000800 */
[----:B------:R-:W-:-:S09]  /*1780*/  VIADD R16, R16, UR6 ;  /* 0x0000000610107c36 */ /* 0x000fd20008000000 */
.L_x_174:
[----:B------:R-:W-:Y:S01]  /*1790*/  SHF.L.U32 R17, R150, 0x1f, RZ ;  /* 0x0000001f96117819 */ /* 0x000fe200000006ff */
[----:B------:R-:W0:Y:S01]  /*17a0*/  LDC R18, c[0x0][0x28c] ;  /* 0x0000a300ff127b82 */ /* 0x000e220000000800 */
[----:B------:R-:W-:Y:S01]  /*17b0*/  UMOV UR6, URZ ;  /* 0x0000003f00067c82 */ /* 0x000fe20008000000 */
[----:B------:R-:W-:Y:S01]  /*17c0*/  UMOV UR17, UR4 ;  /* 0x0000000400117c82 */ /* 0x000fe20008000000 */
[----:B-1----:R-:W1:Y:S01]  /*17d0*/  SYNCS.PHASECHK.TRANS64.TRYWAIT P1, [UR15+-0x8], R17 ;  /* 0xfffff811ff0075a7 */ /* 0x002e62000802014f */
[----:B0-----:R-:W-:Y:S01]  /*17e0*/  ISETP.GE.AND P2, PT, R18, 0x1, PT ;  /* 0x000000011200780c */ /* 0x001fe20003f46270 */
[----:B-1-34-:R-:W-:-:S12]  /*17f0*/  @!P1 BRA `(.L_x_20) ;  /* 0x0000008000949947 */ /* 0x01afd80003800000 */
.L_x_210:
[----:B------:R-:W-:Y:S01]  /*1800*/  UMOV UR7, URZ ;  /* 0x0000003f00077c82 */ /* 0x000fe20008000000 */
[----:B------:R-:W-:Y:S01]  /*1810*/  UMOV UR8, URZ ;  /* 0x0000003f00087c82 */ /* 0x000fe20008000000 */
[----:B------:R-:W-:Y:S02]  /*1820*/  CS2R R88, SRZ ;  /* 0x0000000000587805 */ /* 0x000fe4000001ff00 */
[----:B------:R-:W-:Y:S01]  /*1830*/  CS2R R22, SRZ ;  /* 0x0000000000167805 */ /* 0x000fe2000001ff00 */
[----:B0-----:R-:W-:Y:S01]  /*1840*/  IMAD.MOV.U32 R17, RZ, RZ, RZ ;  /* 0x000000ffff117224 */ /* 0x001fe200078e00ff */
[----:B------:R-:W-:Y:S02]  /*1850*/  CS2R R90, SRZ ;  /* 0x00000000005a7805 */ /* 0x000fe4000001ff00 */
[----:B------:R-:W-:Y:S02]  /*1860*/  CS2R R92, SRZ ;  /* 0x00000000005c7805 */ /* 0x000fe4000001ff00 */
[----:B------:R-:W-:-:S02]  /*1870*/  CS2R R94, SRZ ;  /* 0x00000000005e7805 */ /* 0x000fc4000001ff00 */
[----:B------:R-:W-:Y:S02]  /*1880*/  CS2R R96, SRZ ;  /* 0x0000000000607805 */ /* 0x000fe4000001ff00 */
[----:B------:R-:W-:Y:S02]  /*1890*/  CS2R R98, SRZ ;  /* 0x0000000000627805 */ /* 0x000fe4000001ff00 */
[----:B------:R-:W-:Y:S02]  /*18a0*/  CS2R R100, SRZ ;  /* 0x0000000000647805 */ /* 0x000fe4000001ff00 */
        /* <DEDUP_REMOVED lines=22> */
[----:B------:R-:W-:Y:S01]  /*1a10*/  CS2R R146, SRZ ;  /* 0x0000000000927805 */ /* 0x000fe2000001ff00 */
[----:B------:R-:W-:Y:S01]  /*1a20*/  IMAD.MOV.U32 R148, RZ, RZ, RZ ;  /* 0x000000ffff947224 */ /* 0x000fe200078e00ff */
[----:B------:R-:W-:Y:S01]  /*1a30*/  CS2R R24, SRZ ;  /* 0x0000000000187805 */ /* 0x000fe2000001ff00 */
[----:B------:R-:W-:Y:S01]  /*1a40*/  IMAD.U32 R151, RZ, RZ, UR5 ;  /* 0x00000005ff977e24 */ /* 0x000fe2000f8e00ff */
        /* <DEDUP_REMOVED lines=30> */
[----:B------:R-:W-:Y:S01]  /*1c30*/  CS2R R86, SRZ ;  /* 0x0000000000567805 */ /* 0x000fe2000001ff00 */
[----:B------:R-:W-:Y:S06]  /*1c40*/  @!P2 BRA `(.L_x_21) ;  /* 0x00000008003ca947 */ /* 0x000fec0003800000 */
[----:B------:R-:W-:-:S13]  /*1c50*/  ISETP.NE.AND P2, PT, R149, 0x3, PT ;  /* 0x000000039500780c */ /* 0x000fda0003f45270 */
[----:B------:R-:W-:Y:S05]  /*1c60*/  @!P2 BRA `(.L_x_22) ;  /* 0x000000000004a947 */ /* 0x000fea0003800000 */
[----:B------:R-:W-:Y:S01]  /*1c70*/  BPT.TRAP 0x1 ;  /* 0x000000040000795c */ /* 0x000fe20000300000 */
.L_x_22:
[----:B------:R-:W-:Y:S01]  /*1c80*/  ULEA UR6, UR4, UR12, 0x3 ;  /* 0x0000000c04067291 */ /* 0x000fe2000f8e183f */
[----:B------:R-:W-:-:S05]  /*1c90*/  IMAD.U32 R17, RZ, RZ, UR5 ;  /* 0x00000005ff117e24 */ /* 0x000fca000f8e00ff */
[----:B------:R-:W-:-:S04]  /*1ca0*/  SHF.L.U32 R17, R17, 0x1f, RZ ;  /* 0x0000001f11117819 */ /* 0x000fc800000006ff */
[----:B------:R0:W1:Y:S01]  /*1cb0*/  SYNCS.PHASECHK.TRANS64.TRYWAIT P1, [UR6], R17 ;  /* 0x00000011ff0075a7 */ /* 0x0000620008020146 */
[----:B------:R-:W-:Y:S05]  /*1cc0*/  @!P2 BRA `(.L_x_23) ;  /* 0x000000000004a947 */ /* 0x000fea0003800000 */
[----:B------:R-:W-:Y:S01]  /*1cd0*/  BPT.TRAP 0x1 ;  /* 0x000000040000795c */ /* 0x000fe20000300000 */
.L_x_23:
[----:B-1----:R-:W-:Y:S05]  /*1ce0*/  @P1 BRA `(.L_x_24) ;  /* 0x0000000000081947 */ /* 0x002fea0003800000 */
[----:B------:R-:W1:Y:S02]  /*1cf0*/  SYNCS.PHASECHK.TRANS64.TRYWAIT P1, [UR6], R17 ;  /* 0x00000011ff0075a7 */ /* 0x000e640008020146 */
[----:B-1----:R-:W-:Y:S05]  /*1d00*/  @!P1 BRA `(.L_x_25) ;  /* 0x0000007c00689947 */ /* 0x002fea0003800000 */
.L_x_24:
[----:B------:R-:W-:Y:S01]  /*1d10*/  UIADD3 UR6, UR12, 0x200, URZ ;  /* 0x000002000c067890 */ /* 0x000fe2000fffe03f */
[----:B------:R-:W-:Y:S01]  /*1d20*/  WARPGROUP.ARRIVE ;  /* 0x00000000000079c5 */ /* 0x000fe20000000000 */
[----:B------:R-:W-:Y:S01]  /*1d30*/  UIADD3 UR7, UR12, 0x12200, URZ ;  /* 0x000122000c077890 */ /* 0x000fe2000fffe03f */
[----:B------:R-:W-:Y:S01]  /*1d40*/  CS2R R88, SRZ ;  /* 0x0000000000587805 */ /* 0x000fe2000001ff00 */
[----:B------:R-:W-:Y:S01]  /*1d50*/  USHF.R.U32.HI UR6, URZ, 0x4, UR6 ;  /* 0x000000043f067899 */ /* 0x000fe20008011606 */
[----:B------:R-:W-:Y:S01]  /*1d60*/  CS2R R22, SRZ ;  /* 0x0000000000167805 */ /* 0x000fe2000001ff00 */
[----:B------:R-:W-:Y:S01]  /*1d70*/  USHF.R.U32.HI UR7, URZ, 0x4, UR7 ;  /* 0x000000043f077899 */ /* 0x000fe20008011607 */
[----:B01----:R-:W-:Y:S01]  /*1d80*/  IMAD.MOV.U32 R17, RZ, RZ, RZ ;  /* 0x000000ffff117224 */ /* 0x003fe200078e00ff */
[----:B------:R-:W-:Y:S01]  /*1d90*/  ULOP3.LUT UR6, UR6, 0x3fff, URZ, 0xc0, !UPT ;  /* 0x00003fff06067892 */ /* 0x000fe2000f8ec03f */
[----:B------:R-:W-:Y:S01]  /*1da0*/  CS2R R90, SRZ ;  /* 0x00000000005a7805 */ /* 0x000fe2000001ff00 */
[----:B------:R-:W-:Y:S01]  /*1db0*/  ULOP3.LUT UR7, UR7, 0x3fff, URZ, 0xc0, !UPT ;  /* 0x00003fff07077892 */ /* 0x000fe2000f8ec03f */
[----:B------:R-:W-:Y:S01]  /*1dc0*/  CS2R R92, SRZ ;  /* 0x00000000005c7805 */ /* 0x000fe2000001ff00 */
[----:B------:R-:W-:Y:S01]  /*1dd0*/  ULOP3.LUT UR6, UR6, 0x10000, URZ, 0xfc, !UPT ;  /* 0x0001000006067892 */ /* 0x000fe2000f8efc3f */
[----:B------:R-:W-:Y:S01]  /*1de0*/  CS2R R94, SRZ ;  /* 0x00000000005e7805 */ /* 0x000fe2000001ff00 */
[----:B------:R-:W-:Y:S01]  /*1df0*/  ULOP3.LUT UR7, UR7, 0x10000, URZ, 0xfc, !UPT ;  /* 0x0001000007077892 */ /* 0x000fe2000f8efc3f */
[----:B------:R-:W-:Y:S01]  /*1e00*/  CS2R R96, SRZ ;  /* 0x0000000000607805 */ /* 0x000fe2000001ff00 */
[----:B------:R-:W-:Y:S01]  /*1e10*/  ULEA UR8, UR4, UR6, 0x8 ;  /* 0x0000000604087291 */ /* 0x000fe2000f8e403f */
[----:B------:R-:W-:Y:S01]  /*1e20*/  CS2R R98, SRZ ;  /* 0x0000000000627805 */ /* 0x000fe2000001ff00 */
[----:B------:R-:W-:Y:S01]  /*1e30*/  ULEA UR10, UR4, UR7, 0x9 ;  /* 0x00000007040a7291 */ /* 0x000fe2000f8e483f */
[----:B------:R-:W-:Y:S01]  /*1e40*/  CS2R R100, SRZ ;  /* 0x0000000000647805 */ /* 0x000fe2000001ff00 */
[----:B------:R-:W-:Y:S01]  /*1e50*/  UMOV UR9, 0x80000020 ;  /* 0x8000002000097882 */ /* 0x000fe20000000000 */
[----:B------:R-:W-:Y:S01]  /*1e60*/  UMOV UR11, 0x80000020 ;  /* 0x80000020000b7882 */ /* 0x000fe20000000000 */
[----:B------:R-:W-:Y:S01]  /*1e70*/  ULDC UR7, c[0x0][0x50c] ;  /* 0x0001430000077ab9 */ /* 0x000fe20000000800 */
[----:B------:R-:W-:Y:S01]  /*1e80*/  UMOV UR6, 0x2 ;  /* 0x0000000200067882 */ /* 0x000fe20000000000 */
[----:B------:R-:W-:Y:S01]  /*1e90*/  UISETP.NE.AND UP0, UPT, UR7, 0x2, UPT ;  /* 0x000000020700788c */ /* 0x000fe2000bf05270 */
[----:B------:R-:W-:-:S02]  /*1ea0*/  CS2R R102, SRZ ;  /* 0x0000000000667805 */ /* 0x000fc4000001ff00 */
[----:B------:R-:W-:Y:S01]  /*1eb0*/  CS2R R104, SRZ ;  /* 0x0000000000687805 */ /* 0x000fe2000001ff00 */
[----:B------:R-:W-:Y:S01]  /*1ec0*/  QGMMA.64x128x32.F32.E5M2.E5M2 R24, gdesc[UR8], RZ, !UPT ;  /* 0x01e00000081879f3 */ /* 0x000fe2000c7038ff */
[----:B------:R-:W-:Y:S01]  /*1ed0*/  USEL UR7, URZ, 0x1, UP0 ;  /* 0x000000013f077887 */ /* 0x000fe20008000000 */
[----:B------:R-:W-:Y:S01]  /*1ee0*/  CS2R R106, SRZ ;  /* 0x00000000006a7805 */ /* 0x000fe2000001ff00 */
[----:B------:R-:W-:Y:S01]  /*1ef0*/  UIADD3 UR8, UR8, 0x2, URZ ;  /* 0x0000000208087890 */ /* 0x000fe2000fffe03f */
[----:B------:R-:W-:Y:S01]  /*1f00*/  CS2R R108, SRZ ;  /* 0x00000000006c7805 */ /* 0x000fe2000001ff00 */
[----:B------:R-:W-:Y:S01]  /*1f10*/  UIADD3 UR10, UR10, 0x2, URZ ;  /* 0x000000020a0a7890 */ /* 0x000fe2000fffe03f */
[----:B------:R-:W-:Y:S02]  /*1f20*/  CS2R R110, SRZ ;  /* 0x00000000006e7805 */ /* 0x000fe4000001ff00 */
[----:B------:R-:W-:Y:S01]  /*1f30*/  ISETP.NE.AND P1, PT, RZ, UR7, PT ;  /* 0x00000007ff007c0c */ /* 0x000fe2000bf25270 */
[----:B------:R-:W-:Y:S01]  /*1f40*/  UMOV UR9, 0x80000020 ;  /* 0x8000002000097882 */ /* 0x000fe20000000000 */
[----:B------:R-:W-:Y:S01]  /*1f50*/  UMOV UR11, 0x80000020 ;  /* 0x80000020000b7882 */ /* 0x000fe20000000000 */
        /* <DEDUP_REMOVED lines=17> */
[----:B------:R-:W-:Y:S01]  /*2070*/  CS2R R146, SRZ ;  /* 0x0000000000927805 */ /* 0x000fe2000001ff00 */
[----:B------:R-:W-:Y:S01]  /*2080*/  IMAD.MOV.U32 R148, RZ, RZ, RZ ;  /* 0x000000ffff947224 */ /* 0x000fe200078e00ff */
[----:B------:R-:W-:Y:S01]  /*2090*/  QGMMA.64x128x32.F32.E5M2.E5M2 R24, gdesc[UR8], R24, gsb0 ;  /* 0x01e00000081879f3 */ /* 0x000fe20008003818 */
[----:B------:R-:W-:Y:S05]  /*20a0*/  @!P1 BRA `(.L_x_26) ;  /* 0x0000000400089947 */ /* 0x000fea0003800000 */
[----:B------:R-:W-:Y:S02]  /*20b0*/  WARPGROUP.DEPBAR.LE gsb0, 0x0 ;  /* 0x00008000000079c5 */ /* 0x000fe40000010000 */
[----:B------:R-:W-:-:S01]  /*20c0*/  FADD R147, RZ, R24 ;  /* 0x00000018ff937221 */ /* 0x000fc20000000000 */
[----:B------:R-:W-:Y:S01]  /*20d0*/  FADD R148, RZ, R25 ;  /* 0x00000019ff947221 */ /* 0x000fe20000000000 */
        /* <DEDUP_REMOVED lines=62> */
[----:B------:R-:W-:-:S06]  /*24c0*/  UMOV UR6, URZ ;  /* 0x0000003f00067c82 */ /* 0x000fcc0008000000 */
.L_x_26:
[----:B------:R-:W-:-:S04]  /*24d0*/  UIADD3 UR17, UR4, 0x1, URZ ;  /* 0x0000000104117890 */ /* 0x000fc8000fffe03f */
[----:B------:R-:W-:-:S04]  /*24e0*/  UISETP.NE.AND UP0, UPT, UR17, 0x12, UPT ;  /* 0x000000121100788c */ /* 0x000fc8000bf05270 */
[----:B------:R-:W-:Y:S02]  /*24f0*/  USEL UR8, URZ, 0x1, UP0 ;  /* 0x000000013f087887 */ /* 0x000fe40008000000 */
[----:B------:R-:W-:Y:S02]  /*2500*/  USEL UR17, UR17, URZ, UP0 ;  /* 0x0000003f11117287 */ /* 0x000fe40008000000 */
[----:B------:R-:W-:-:S06]  /*2510*/  ULOP3.LUT UR8, UR5, UR8, URZ, 0x3c, !UPT ;  /* 0x0000000805087292 */ /* 0x000fcc000f8e3c3f */
[----:B------:R-:W-:Y:S01]  /*2520*/  IMAD.U32 R151, RZ, RZ, UR8 ;  /* 0x00000008ff977e24 */ /* 0x000fe2000f8e00ff */
[----:B------:R-:W-:-:S06]  /*2530*/  UMOV UR8, 0x1 ;  /* 0x0000000100087882 */ /* 0x000fcc0000000000 */
.L_x_21:
[----:B------:R-:W-:-:S06]  /*2540*/  UISETP.GE.AND UP0, UPT, UR14, 0x1, UPT ;  /* 0x000000010e00788c */ /* 0x000fcc000bf06270 */
[----:B------:R-:W-:-:S13]  /*2550*/  PLOP3.LUT P1, PT, PT, PT, UP0, 0x80, 0x0 ;  /* 0x000000000000781c */ /* 0x000fda0003f2f008 */
[----:B------:R-:W-:Y:S05]  /*2560*/  @!P1 BRA `(.L_x_27) ;  /* 0x0000000800049947 */ /* 0x000fea0003800000 */
[----:B------:R-:W-:Y:S01]  /*2570*/  IMAD.U32 R18, RZ, RZ, UR14 ;  /* 0x0000000eff127e24 */ /* 0x000fe2000f8e00ff */
[----:B------:R-:W-:Y:S01]  /*2580*/  ULDC UR23, c[0x0][0x50c] ;  /* 0x0001430000177ab9 */ /* 0x000fe20000000800 */
[----:B------:R-:W-:-:S07]  /*2590*/  IMAD.U32 R19, RZ, RZ, UR4 ;  /* 0x00000004ff137e24 */ /* 0x000fce000f8e00ff */
.L_x_35:
[----:B------:R-:W-:-:S13]  /*25a0*/  ISETP.NE.AND P2, PT, R149, 0x3, PT ;  /* 0x000000039500780c */ /* 0x000fda0003f45270 */
[----:B0-----:R-:W-:Y:S05]  /*25b0*/  @!P2 BRA `(.L_x_28) ;  /* 0x000000000004a947 */ /* 0x001fea0003800000 */
[----:B------:R-:W-:Y:S01]  /*25c0*/  BPT.TRAP 0x1 ;  /* 0x000000040000795c */ /* 0x000fe20000300000 */
.L_x_28:
[----:B------:R-:W-:Y:S01]  /*25d0*/  ULEA UR9, UR17, UR12, 0x3 ;  /* 0x0000000c11097291 */ /* 0x000fe2000f8e183f */
[----:B------:R-:W-:-:S08]  /*25e0*/  SHF.L.U32 R20, R151, 0x1f, RZ ;  /* 0x0000001f97147819 */ /* 0x000fd000000006ff */
[----:B------:R0:W1:Y:S01]  /*25f0*/  SYNCS.PHASECHK.TRANS64.TRYWAIT P1, [UR9], R20 ;  /* 0x00000014ff0075a7 */ /* 0x0000620008020149 */
[----:B------:R-:W-:Y:S05]  /*2600*/  @!P2 BRA `(.L_x_29) ;  /* 0x000000000004a947 */ /* 0x000fea0003800000 */
[----:B------:R-:W-:Y:S01]  /*2610*/  BPT.TRAP 0x1 ;  /* 0x000000040000795c */ /* 0x000fe20000300000 */
.L_x_29:
[----:B-1----:R-:W-:Y:S05]  /*2620*/  @P1 BRA `(.L_x_30) ;  /* 0x0000000000081947 */ /* 0x002fea0003800000 */
[----:B------:R-:W1:Y:S02]  /*2630*/  SYNCS.PHASECHK.TRANS64.TRYWAIT P1, [UR9], R20 ;  /* 0x00000014ff0075a7 */ /* 0x000e640008020149 */
[----:B-1----:R-:W-:Y:S05]  /*2640*/  @!P1 BRA `(.L_x_31) ;  /* 0x0000007400309947 */ /* 0x002fea0003800000 */
.L_x_30:
[----:B------:R-:W-:Y:S01]  /*2650*/  UIADD3 UR9, UR12, 0x200, URZ ;  /* 0x000002000c097890 */ /* 0x000fe2000fffe03f */
[----:B------:R-:W-:Y:S01]  /*2660*/  WARPGROUP.ARRIVE ;  /* 0x00000000000079c5 */ /* 0x000fe20000000000 */
[----:B------:R-:W-:Y:S02]  /*2670*/  UIADD3 UR10, UR12, 0x12200, URZ ;  /* 0x000122000c0a7890 */ /* 0x000fe4000fffe03f */
[----:B------:R-:W-:Y:S02]  /*2680*/  UISETP.NE.AND UP0, UPT, UR7, URZ, UPT ;  /* 0x0000003f0700728c */ /* 0x000fe4000bf05270 */
[----:B------:R-:W-:Y:S02]  /*2690*/  USHF.R.U32.HI UR9, URZ, 0x4, UR9 ;  /* 0x000000043f097899 */ /* 0x000fe40008011609 */
[----:B------:R-:W-:Y:S02]  /*26a0*/  USHF.R.U32.HI UR10, URZ, 0x4, UR10 ;  /* 0x000000043f0a7899 */ /* 0x000fe4000801160a */
[----:B------:R-:W-:-:S02]  /*26b0*/  USEL UR8, UR8, URZ, !UP0 ;  /* 0x0000003f08087287 */ /* 0x000fc4000c000000 */
[----:B------:R-:W-:Y:S02]  /*26c0*/  ULOP3.LUT UR9, UR9, 0x3fff, URZ, 0xc0, !UPT ;  /* 0x00003fff09097892 */ /* 0x000fe4000f8ec03f */
[----:B------:R-:W-:Y:S02]  /*26d0*/  ULOP3.LUT UR10, UR10, 0x3fff, URZ, 0xc0, !UPT ;  /* 0x00003fff0a0a7892 */ /* 0x000fe4000f8ec03f */
[----:B------:R-:W-:Y:S02]  /*26e0*/  UISETP.NE.U32.AND UP0, UPT, UR8, URZ, UPT ;  /* 0x0000003f0800728c */ /* 0x000fe4000bf05070 */
[----:B------:R-:W-:Y:S02]  /*26f0*/  ULOP3.LUT UR8, UR9, 0x10000, URZ, 0xfc, !UPT ;  /* 0x0001000009087892 */ /* 0x000fe4000f8efc3f */
[----:B------:R-:W-:Y:S02]  /*2700*/  ULOP3.LUT UR10, UR10, 0x10000, URZ, 0xfc, !UPT ;  /* 0x000100000a0a7892 */ /* 0x000fe4000f8efc3f */
[----:B------:R-:W-:-:S02]  /*2710*/  ULEA UR8, UR17, UR8, 0x8 ;  /* 0x0000000811087291 */ /* 0x000fc4000f8e403f */
[----:B------:R-:W-:Y:S01]  /*2720*/  ULEA UR10, UR17, UR10, 0x9 ;  /* 0x0000000a110a7291 */ /* 0x000fe2000f8e483f */
[----:B------:R-:W-:Y:S01]  /*2730*/  UMOV UR9, 0x80000020 ;  /* 0x8000002000097882 */ /* 0x000fe20000000000 */
[----:B------:R-:W-:Y:S01]  /*2740*/  UMOV UR11, 0x80000020 ;  /* 0x80000020000b7882 */ /* 0x000fe20000000000 */
[----:B------:R-:W-:-:S06]  /*2750*/  UIADD3 UR6, UR6, 0x2, URZ ;  /* 0x0000000206067890 */ /* 0x000fcc000fffe03f */
[----:B------:R-:W-:Y:S01]  /*2760*/  QGMMA.64x128x32.F32.E5M2.E5M2 R24, gdesc[UR8], R24, UP0 ;  /* 0x01e00000081879f3 */ /* 0x000fe2000bf03818 */
[----:B------:R-:W-:Y:S02]  /*2770*/  UIADD3 UR8, UR8, 0x2, URZ ;  /* 0x0000000208087890 */ /* 0x000fe4000fffe03f */
[----:B------:R-:W-:Y:S01]  /*2780*/  UIADD3 UR10, UR10, 0x2, URZ ;  /* 0x000000020a0a7890 */ /* 0x000fe2000fffe03f */
[----:B------:R-:W-:Y:S01]  /*2790*/  UMOV UR9, 0x80000020 ;  /* 0x8000002000097882 */ /* 0x000fe20000000000 */
[----:B------:R-:W-:Y:S01]  /*27a0*/  UMOV UR11, 0x80000020 ;  /* 0x80000020000b7882 */ /* 0x000fe20000000000 */
[----:B------:R-:W-:-:S04]  /*27b0*/  UISETP.NE.AND UP0, UPT, UR6, UR23, UPT ;  /* 0x000000170600728c */ /* 0x000fc8000bf05270 */
[----:B------:R-:W-:-:S06]  /*27c0*/  USEL UR7, URZ, 0x1, UP0 ;  /* 0x000000013f077887 */ /* 0x000fcc0008000000 */
[----:B------:R-:W-:Y:S01]  /*27d0*/  ISETP.NE.AND P1, PT, RZ, UR7, PT ;  /* 0x00000007ff007c0c */ /* 0x000fe2000bf25270 */
[----:B------:R-:W-:Y:S03]  /*27e0*/  QGMMA.64x128x32.F32.E5M2.E5M2 R24, gdesc[UR8], R24, gsb0 ;  /* 0x01e00000081879f3 */ /* 0x000fe60008003818 */
[----:B------:R-:W-:-:S09]  /*27f0*/  WARPGROUP.DEPBAR.LE gsb0, 0x1 ;  /* 0x00008000000079c5 */ /* 0x000fd20000010100 */
[----:B------:R-:W-:Y:S05]  /*2800*/  @!P1 BRA `(.L_x_32) ;  /* 0x0000000400089947 */ /* 0x000fea0003800000 */
[----:B------:R-:W-:Y:S02]  /*2810*/  WARPGROUP.DEPBAR.LE gsb0, 0x0 ;  /* 0x00008000000079c5 */ /* 0x000fe40000010000 */
[----:B------:R-:W-:-:S01]  /*2820*/  FADD R147, R24, R147 ;  /* 0x0000009318937221 */ /* 0x000fc20000000000 */
[----:B------:R-:W-:Y:S01]  /*2830*/  FADD R148, R25, R148 ;  /* 0x0000009419947221 */ /* 0x000fe20000000000 */
        /* <DEDUP_REMOVED lines=62> */
[----:B------:R-:W-:-:S06]  /*2c20*/  UMOV UR6, URZ ;  /* 0x0000003f00067c82 */ /* 0x000fcc0008000000 */
.L_x_32:
[----:B------:R-:W-:Y:S05]  /*2c30*/  @!P2 BRA `(.L_x_33) ;  /* 0x000000000004a947 */ /* 0x000fea0003800000 */
[----:B------:R-:W-:Y:S01]  /*2c40*/  BPT.TRAP 0x1 ;  /* 0x000000040000795c */ /* 0x000fe20000300000 */
.L_x_33:
[----:B01----:R-:W-:Y:S02]  /*2c50*/  @P0 LEA R20, R19, UR12, 0x3 ;  /* 0x0000000c13140c11 */ /* 0x003fe4000f8e18ff */
[----:B------:R-:W-:-:S03]  /*2c60*/  ISETP.GT.U32.AND P1, PT, R7, 0x1, PT ;  /* 0x000000010700780c */ /* 0x000fc60003f24070 */
[----:B------:R-:W-:-:S05]  /*2c70*/  @P0 VIADD R21, R20, 0x90 ;  /* 0x0000009014150836 */ /* 0x000fca0000000000 */
[----:B------:R-:W-:-:S04]  /*2c80*/  @P0 PRMT R21, R10, 0x654, R21 ;  /* 0x000006540a150816 */ /* 0x000fc80000000015 */
[----:B------:R0:W-:Y:S01]  /*2c90*/  @P0 SYNCS.ARRIVE.TRANS64.RED.A1T0 RZ, [R21+URZ], RZ ;  /* 0x000000ff15ff09a7 */ /* 0x0001e2000810043f */
[----:B------:R-:W-:Y:S05]  /*2ca0*/  @P1 BRA `(.L_x_34) ;  /* 0x0000000000041947 */ /* 0x000fea0003800000 */
[----:B------:R-:W-:Y:S01]  /*2cb0*/  BPT.TRAP 0x1 ;  /* 0x000000040000795c */ /* 0x000fe20000300000 */
.L_x_34:
[----:B------:R-:W-:Y:S01]  /*2cc0*/  UIADD3 UR17, UR17, 0x1, URZ ;  /* 0x0000000111117890 */ /* 0x000fe2000fffe03f */
[C---:B------:R-:W-:Y:S01]  /*2cd0*/  ISETP.GT.AND P2, PT, R18.reuse, 0x1, PT ;  /* 0x000000011200780c */ /* 0x040fe20003f44270 */
[----:B------:R-:W-:Y:S02]  /*2ce0*/  VIADD R19, R19, 0x1 ;  /* 0x0000000113137836 */ /* 0x000fe40000000000 */
[----:B------:R-:W-:Y:S01]  /*2cf0*/  UISETP.NE.AND UP0, UPT, UR17, 0x12, UPT ;  /* 0x000000121100788c */ /* 0x000fe2000bf05270 */
[----:B------:R-:W-:Y:S02]  /*2d00*/  VIADD R18, R18, 0xffffffff ;  /* 0xffffffff12127836 */ /* 0x000fe40000000000 */
[C---:B------:R-:W-:Y:S01]  /*2d10*/  ISETP.NE.AND P1, PT, R19.reuse, 0x12, PT ;  /* 0x000000121300780c */ /* 0x040fe20003f25270 */
[----:B------:R-:W-:Y:S02]  /*2d20*/  USEL UR8, URZ, 0x1, UP0 ;  /* 0x000000013f087887 */ /* 0x000fe40008000000 */
[----:B------:R-:W-:Y:S01]  /*2d30*/  USEL UR17, UR17, URZ, UP0 ;  /* 0x0000003f11117287 */ /* 0x000fe20008000000 */
[----:B------:R-:W-:-:S03]  /*2d40*/  SEL R19, R19, RZ, P1 ;  /* 0x000000ff13137207 */ /* 0x000fc60000800000 */
[----:B------:R-:W-:Y:S01]  /*2d50*/  LOP3.LUT R151, R151, UR8, RZ, 0x3c, !PT ;  /* 0x0000000897977c12 */ /* 0x000fe2000f8e3cff */
[----:B------:R-:W-:Y:S01]  /*2d60*/  UMOV UR8, 0x1 ;  /* 0x0000000100087882 */ /* 0x000fe20000000000 */
[----:B------:R-:W-:Y:S06]  /*2d70*/  @P2 BRA `(.L_x_35) ;  /* 0xfffffff800082947 */ /* 0x000fec000383ffff */
.L_x_27:
[----:B------:R-:W-:Y:S01]  /*2d80*/  UISETP.NE.AND UP0, UPT, UR6, URZ, UPT ;  /* 0x0000003f0600728c */ /* 0x000fe2000bf05270 */
[----:B------:R-:W1:Y:S01]  /*2d90*/  LDC R18, c[0x0][0x28c] ;  /* 0x0000a300ff127b82 */ /* 0x000e620000000800 */
[----:B------:R-:W-:Y:S02]  /*2da0*/  IMAD.U32 R19, RZ, RZ, UR22 ;  /* 0x00000016ff137e24 */ /* 0x000fe4000f8e00ff */
[----:B------:R-:W-:-:S06]  /*2db0*/  USEL UR6, URZ, 0x1, !UP0 ;  /* 0x000000013f067887 */ /* 0x000fcc000c000000 */
[----:B------:R-:W-:-:S13]  /*2dc0*/  ISETP.NE.AND P1, PT, RZ, UR6, PT ;  /* 0x00000006ff007c0c */ /* 0x000fda000bf25270 */
[----:B------:R-:W-:Y:S05]  /*2dd0*/  @!P1 BRA `(.L_x_36) ;  /* 0x0000000400049947 */ /* 0x000fea0003800000 */
[----:B------:R-:W-:Y:S02]  /*2de0*/  WARPGROUP.DEPBAR.LE gsb0, 0x0 ;  /* 0x00008000000079c5 */ /* 0x000fe40000010000 */
[----:B------:R-:W-:Y:S01]  /*2df0*/  FADD R147, R24, R147 ;  /* 0x0000009318937221 */ /* 0x000fe20000000000 */
        /* <DEDUP_REMOVED lines=62> */
[----:B------:R-:W-:-:S07]  /*31e0*/  FADD R88, R88, R87 ;  /* 0x0000005758587221 */ /* 0x000fce0000000000 */
.L_x_36:
[----:B-1----:R-:W-:Y:S01]  /*31f0*/  ISETP.GE.AND P1, PT, R18, 0x1, PT ;  /* 0x000000011200780c */ /* 0x002fe20003f26270 */
[----:B------:R1:W-:Y:S01]  /*3200*/  SYNCS.ARRIVE.TRANS64.A1T0 RZ, [R19+UR21], RZ ;  /* 0x000000ff13ff79a7 */ /* 0x0003e20008100015 */
[----:B------:R-:W-:-:S11]  /*3210*/  WARPGROUP.DEPBAR.LE gsb0, 0x0 ;  /* 0x00008000000079c5 */ /* 0x000fd60000010000 */
[----:B------:R-:W-:Y:S05]  /*3220*/  @!P1 BRA `(.L_x_37) ;  /* 0x0000000000449947 */ /* 0x000fea0003800000 */
[----:B------:R-:W-:-:S13]  /*3230*/  ISETP.NE.AND P1, PT, R149, 0x3, PT ;  /* 0x000000039500780c */ /* 0x000fda0003f25270 */
[----:B------:R-:W-:Y:S05]  /*3240*/  @!P1 BRA `(.L_x_38) ;  /* 0x0000000000049947 */ /* 0x000fea0003800000 */
[----:B------:R-:W-:Y:S01]  /*3250*/  BPT.TRAP 0x1 ;  /* 0x000000040000795c */ /* 0x000fe20000300000 */
.L_x_38:
[----:B------:R-:W-:Y:S01]  /*3260*/  VOTEU.ANY UP0, P0 ;  /* 0x00000000003f7886 */ /* 0x000fe20000000100 */
[----:B------:R-:W-:-:S04]  /*3270*/  ISETP.GT.U32.AND P1, PT, R7, 0x1, PT ;  /* 0x000000010700780c */ /* 0x000fc80003f24070 */
[----:B------:R-:W-:-:S06]  /*3280*/  @UP0 UIADD3 UR6, UR14, UR4, URZ ;  /* 0x000000040e060290 */ /* 0x000fcc000fffe03f */
[----:B------:R-:W-:Y:S02]  /*3290*/  IMAD.U32 R18, RZ, RZ, UR6 ;  /* 0x00000006ff127e24 */ /* 0x000fe4000f8e00ff */
[----:B0-----:R-:W-:Y:S02]  /*32a0*/  IMAD.U32 R21, RZ, RZ, UR6 ;  /* 0x00000006ff157e24 */ /* 0x001fe4000f8e00ff */
[----:B-1----:R-:W-:-:S05]  /*32b0*/  @P0 IMAD.WIDE.U32 R18, R18, 0x38e38e39, RZ ;  /* 0x38e38e3912120825 */ /* 0x002fca00078e00ff */
[----:B------:R-:W-:-:S05]  /*32c0*/  @P0 SHF.R.U32.HI R18, RZ, 0x2, R19 ;  /* 0x00000002ff120819 */ /* 0x000fca0000011613 */
[----:B------:R-:W-:-:S05]  /*32d0*/  @P0 IMAD R18, R18, -0x12, R21 ;  /* 0xffffffee12120824 */ /* 0x000fca00078e0215 */
[----:B------:R-:W-:-:S05]  /*32e0*/  @P0 LEA R18, R18, UR12, 0x3 ;  /* 0x0000000c12120c11 */ /* 0x000fca000f8e18ff */
[----:B------:R-:W-:-:S05]  /*32f0*/  @P0 VIADD R19, R18, 0x90 ;  /* 0x0000009012130836 */ /* 0x000fca0000000000 */
[----:B------:R-:W-:-:S04]  /*3300*/  @P0 PRMT R19, R10, 0x654, R19 ;  /* 0x000006540a130816 */ /* 0x000fc80000000013 */
[----:B------:R4:W-:Y:S01]  /*3310*/  @P0 SYNCS.ARRIVE.TRANS64.RED.A1T0 RZ, [R19+URZ], RZ ;  /* 0x000000ff13ff09a7 */ /* 0x0009e2000810043f */
[----:B------:R-:W-:Y:S05]  /*3320*/  @P1 BRA `(.L_x_37) ;  /* 0x0000000000041947 */ /* 0x000fea0003800000 */
[----:B------:R-:W-:Y:S01]  /*3330*/  BPT.TRAP 0x1 ;  /* 0x000000040000795c */ /* 0x000fe20000300000 */
.L_x_37:
[----:B------:R-:W-:Y:S01]  /*3340*/  SHF.L.U32 R18, R150, 0x1f, RZ ;  /* 0x0000001f96127819 */ /* 0x000fe200000006ff */
[----:B------:R-:W-:Y:S01]  /*3350*/  UIADD3 UR4, UR20, UR4, URZ ;  /* 0x0000000414047290 */ /* 0x000fe2000fffe03f */
[----:B------:R-:W0:Y:S01]  /*3360*/  LDC R31, c[0x0][0x288] ;  /* 0x0000a200ff1f7b82 */ /* 0x000e220000000800 */
[----:B------:R-:W-:Y:S01]  /*3370*/  UISETP.GE.U32.AND UP1, UPT, UR20, 0x12, UPT ;  /* 0x000000121400788c */ /* 0x000fe2000bf26070 */
[----:B------:R-:W-:Y:S01]  /*3380*/  IMAD.SHL.U32 R26, R14, 0x2, RZ ;  /* 0x000000020e1a7824 */ /* 0x000fe200078e00ff */
[----:B------:R-:W-:Y:S02]  /*3390*/  UISETP.GT.U32.AND UP0, UPT, UR4, 0x11, UPT ;  /* 0x000000110400788c */ /* 0x000fe4000bf04070 */
[----:B------:R-:W-:Y:S02]  /*33a0*/  UIMAD.WIDE.U32 UR6, UR4, 0x38e38e39, URZ ;  /* 0x38e38e39040678a5 */ /* 0x000fe4000f8e003f */
[----:B------:R-:W-:Y:S01]  /*33b0*/  UISETP.LT.U32.AND UP0, UPT, UR20, 0x12, UP0 ;  /* 0x000000121400788c */ /* 0x000fe20008701070 */
[----:B------:R-:W2:Y:S01]  /*33c0*/  SYNCS.PHASECHK.TRANS64.TRYWAIT P1, [UR15+0x8], R18 ;  /* 0x00000812ff0075a7 */ /* 0x000ea2000802014f */
[----:B------:R-:W-:Y:S01]  /*33d0*/  USHF.R.U32.HI UR6, URZ, 0x2, UR7 ;  /* 0x000000023f067899 */ /* 0x000fe20008011607 */
[----:B------:R-:W-:Y:S01]  /*33e0*/  SHF.R.S32.HI R27, RZ, 0x1f, R26 ;  /* 0x0000001fff1b7819 */ /* 0x000fe2000001141a */
[----:B------:R-:W-:-:S02]  /*33f0*/  USEL UR8, URZ, 0x1, !UP0 ;  /* 0x000000013f087887 */ /* 0x000fc4000c000000 */
[----:B------:R-:W-:Y:S02]  /*3400*/  UIMAD UR4, UR6, -0x12, UR4 ;  /* 0xffffffee060478a4 */ /* 0x000fe4000f8e0204 */
[----:B------:R-:W-:-:S04]  /*3410*/  ULOP3.LUT UR5, UR5, UR8, URZ, 0x3c, !UPT ;  /* 0x0000000805057292 */ /* 0x000fc8000f8e3c3f */
[----:B------:R-:W-:Y:S01]  /*3420*/  @UP1 ULOP3.LUT UR5, UR5, 0x1, UR6, 0x78, !UPT ;  /* 0x0000000105051892 */ /* 0x000fe2000f8e7806 */
[----:B0-2---:R-:W-:Y:S11]  /*3430*/  @!P1 BRA `(.L_x_39) ;  /* 0x0000006400cc9947 */ /* 0x005ff60003800000 */
.L_x_211:
[----:B------:R-:W-:Y:S01]  /*3440*/  IMAD.SHL.U32 R33, R5, 0x80, RZ ;  /* 0x0000008005217824 */ /* 0x000fe200078e00ff */
[----:B------:R-:W-:Y:S01]  /*3450*/  ULDC UR8, c[0x0][0x284] ;  /* 0x0000a10000087ab9 */ /* 0x000fe20000000800 */
[----:B------:R-:W-:Y:S01]  /*3460*/  IMAD.SHL.U32 R5, R6, 0x40, RZ ;  /* 0x0000004006057824 */ /* 0x000fe200078e00ff */
[----:B------:R-:W-:Y:S01]  /*3470*/  SHF.R.S32.HI R32, RZ, 0x1f, R4 ;  /* 0x0000001fff207819 */ /* 0x000fe20000011404 */
[----:B------:R-:W-:Y:S01]  /*3480*/  ULDC.64 UR6, c[0x0][0x5d0] ;  /* 0x0001740000067ab9 */ /* 0x000fe20000000a00 */
[----:B------:R-:W-:Y:S01]  /*3490*/  SHF.R.S32.HI R30, RZ, 0x1f, R33 ;  /* 0x0000001fff1e7819 */ /* 0x000fe20000011421 */
[----:B01--4-:R-:W-:Y:S01]  /*34a0*/  IMAD.WIDE.U32 R18, R4, UR6, R26 ;  /* 0x0000000604127c25 */ /* 0x013fe2000f8e001a */
[----:B------:R-:W-:-:S03]  /*34b0*/  ISETP.GE.AND P1, PT, R5, UR8, PT ;  /* 0x0000000805007c0c */ /* 0x000fc6000bf26270 */
[----:B------:R-:W-:Y:S01]  /*34c0*/  IMAD R21, R32, UR6, RZ ;  /* 0x0000000620157c24 */ /* 0x000fe2000f8e02ff */
[C---:B------:R-:W-:Y:S02]  /*34d0*/  ISETP.GE.OR P1, PT, R33.reuse, R31, P1 ;  /* 0x0000001f2100720c */ /* 0x040fe40000f26670 */
[----:B------:R-:W-:Y:S01]  /*34e0*/  IADD3 R18, P2, R33, R18, RZ ;  /* 0x0000001221127210 */ /* 0x000fe20007f5e0ff */
[----:B------:R-:W-:-:S05]  /*34f0*/  IMAD R21, R4, UR7, R21 ;  /* 0x0000000704157c24 */ /* 0x000fca000f8e0215 */
[----:B------:R-:W-:-:S05]  /*3500*/  IADD3.X R19, R30, R19, R21, P2, !PT ;  /* 0x000000131e137210 */ /* 0x000fca00017fe415 */
[----:B------:R-:W-:Y:S05]  /*3510*/  @P1 BRA `(.L_x_40) ;  /* 0x0000004400b81947 */ /* 0x000fea0003800000 */
[----:B------:R-:W0:Y:S01]  /*3520*/  LDC.64 R28, c[0x0][0x5c8] ;  /* 0x00017200ff1c7b82 */ /* 0x000e220000000a00 */
[----:B------:R-:W-:Y:S01]  /*3530*/  IMAD.WIDE R24, R6, 0x40, R12 ;  /* 0x0000004006187825 */ /* 0x000fe200078e020c */
[----:B------:R-:W-:Y:S01]  /*3540*/  ULDC.64 UR6, c[0x0][0x5c0] ;  /* 0x0001700000067ab9 */ /* 0x000fe20000000a00 */
[----:B------:R-:W-:Y:S02]  /*3550*/  BSSY B0, `(.L_x_40) ;  /* 0x000046a000007945 */ /* 0x000fe40003800000 */
[-C--:B0-----:R-:W-:Y:S02]  /*3560*/  IMAD R6, R25, R28.reuse, RZ ;  /* 0x0000001c19067224 */ /* 0x081fe400078e02ff */
[----:B------:R-:W-:-:S04]  /*3570*/  IMAD.WIDE.U32 R18, R24, R28, R18 ;  /* 0x0000001c18127225 */ /* 0x000fc800078e0012 */
[----:B------:R-:W-:Y:S01]  /*3580*/  IMAD R21, R24, R29, R6 ;  /* 0x0000001d18157224 */ /* 0x000fe200078e0206 */
[----:B------:R-:W-:Y:S02]  /*3590*/  LEA R6, P1, R28, R18, 0x3 ;  /* 0x000000121c067211 */ /* 0x000fe400078218ff */
[----:B------:R-:W-:Y:S01]  /*35a0*/  IADD3 R20, P2, R18, UR6, RZ ;  /* 0x0000000612147c10 */ /* 0x000fe2000ff5e0ff */
[----:B------:R-:W-:Y:S01]  /*35b0*/  IMAD.IADD R21, R19, 0x1, R21 ;  /* 0x0000000113157824 */ /* 0x000fe200078e0215 */
[----:B------:R-:W-:Y:S01]  /*35c0*/  IADD3 R18, P4, R6, UR6, RZ ;  /* 0x0000000606127c10 */ /* 0x000fe2000ff9e0ff */
[----:B------:R-:W-:Y:S02]  /*35d0*/  IMAD R6, R14, -0x2, R31 ;  /* 0xfffffffe0e067824 */ /* 0x000fe400078e021f */
[----:B------:R-:W-:Y:S01]  /*35e0*/  IMAD.IADD R31, R16, 0x1, -R5 ;  /* 0x00000001101f7824 */ /* 0x000fe200078e0a05 */
[----:B------:R-:W-:Y:S01]  /*35f0*/  LEA.HI.X R19, R28, R21, R29, 0x3, P1 ;  /* 0x000000151c137211 */ /* 0x000fe200008f1c1d */
[----:B------:R-:W-:Y:S01]  /*3600*/  IMAD.IADD R6, R6, 0x1, -R33 ;  /* 0x0000000106067824 */ /* 0x000fe200078e0a21 */
[----:B---3-5:R-:W-:-:S02]  /*3610*/  FSETP.NEU.AND P1, PT, R15, RZ, PT ;  /* 0x000000ff0f00720b */ /* 0x028fc40003f2d000 */
[----:B------:R-:W-:Y:S02]  /*3620*/  IADD3.X R21, R21, UR7, RZ, P2, !PT ;  /* 0x0000000715157c10 */ /* 0x000fe400097fe4ff */
[----:B------:R-:W-:-:S09]  /*3630*/  IADD3.X R19, R19, UR7, RZ, P4, !PT ;  /* 0x0000000713137c10 */ /* 0x000fd2000a7fe4ff */
[----:B------:R-:W-:Y:S05]  /*3640*/  @!P1 BRA `(.L_x_41) ;  /* 0x0000003400609947 */ /* 0x000fea0003800000 */
[----:B------:R-:W-:Y:S01]  /*3650*/  ULDC.64 UR6, c[0x0][0x5b8] ;  /* 0x00016e0000067ab9 */ /* 0x000fe20000000a00 */
[----:B------:R-:W-:Y:S01]  /*3660*/  ULDC.64 UR8, c[0x0][0x5a8] ;  /* 0x00016a0000087ab9 */ /* 0x000fe20000000a00 */
[----:B------:R-:W-:Y:S01]  /*3670*/  IMAD.WIDE.U32 R26, R4, UR6, R26 ;  /* 0x00000006041a7c25 */ /* 0x000fe2000f8e001a */
[----:B------:R-:W-:Y:S01]  /*3680*/  BSSY B1, `(.L_x_42) ;  /* 0x0000010000017945 */ /* 0x000fe20003800000 */
[----:B------:R-:W-:Y:S02]  /*3690*/  PRMT R28, RZ, 0x7610, R28 ;  /* 0x00007610ff1c7816 */ /* 0x000fe4000000001c */
[----:B------:R-:W-:Y:S01]  /*36a0*/  IMAD R5, R32, UR6, RZ ;  /* 0x0000000620057c24 */ /* 0x000fe2000f8e02ff */
[----:B------:R-:W-:-:S03]  /*36b0*/  IADD3 R26, P1, R33, R26, RZ ;  /* 0x0000001a211a7210 */ /* 0x000fc60007f3e0ff */
[----:B------:R-:W-:Y:S01]  /*36c0*/  IMAD R5, R4, UR7, R5 ;  /* 0x0000000704057c24 */ /* 0x000fe2000f8e0205 */
[----:B------:R-:W-:Y:S02]  /*36d0*/  ULDC.64 UR6, c[0x0][0x5b0] ;  /* 0x00016c0000067ab9 */ /* 0x000fe40000000a00 */
[----:B------:R-:W-:Y:S02]  /*36e0*/  IMAD R29, R25, UR6, RZ ;  /* 0x00000006191d7c24 */ /* 0x000fe4000f8e02ff */
[----:B------:R-:W-:Y:S02]  /*36f0*/  IADD3.X R27, R30, R27, R5, P1, !PT ;  /* 0x0000001b1e1b7210 */ /* 0x000fe40000ffe405 */
[----:B------:R-:W-:Y:S01]  /*3700*/  ISETP.GE.AND P1, PT, R31, 0x1, PT ;  /* 0x000000011f00780c */ /* 0x000fe20003f26270 */
[C---:B------:R-:W-:Y:S02]  /*3710*/  IMAD R29, R24.reuse, UR7, R29 ;  /* 0x00000007181d7c24 */ /* 0x040fe4000f8e021d */
[----:B------:R-:W-:Y:S01]  /*3720*/  IMAD.WIDE.U32 R4, R24, UR6, R26 ;  /* 0x0000000618047c25 */ /* 0x000fe2000f8e001a */
[----:B------:R-:W-:-:S02]  /*3730*/  ISETP.LT.OR P5, PT, R6, 0x1, !P1 ;  /* 0x000000010600780c */ /* 0x000fc40004fa1670 */
[----:B------:R-:W-:-:S04]  /*3740*/  IADD3 R4, P2, R4, UR8, RZ ;  /* 0x0000000804047c10 */ /* 0x000fc8000ff5e0ff */
[----:B------:R-:W-:-:S07]  /*3750*/  IADD3.X R5, R5, UR9, R29, P2, !PT ;  /* 0x0000000905057c10 */ /* 0x000fce00097fe41d */
[----:B------:R-:W-:Y:S05]  /*3760*/  @P5 BRA `(.L_x_43) ;  /* 0x0000000000045947 */ /* 0x000fea0003800000 */
[----:B------:R0:W5:Y:S02]  /*3770*/  LDG.E.U8 R28, desc[UR18][R4.64] ;  /* 0x00000012041c7981 */ /* 0x000164000c1e1100 */
.L_x_43:
[----:B------:R-:W-:Y:S05]  /*3780*/  BSYNC B1 ;  /* 0x0000000000017941 */ /* 0x000fea0003800000 */
.L_x_42:
[----:B-----5:R-:W-:Y:S01]  /*3790*/  LOP3.LUT R28, R28, 0xff, RZ, 0xc0, !PT ;  /* 0x000000ff1c1c7812 */ /* 0x020fe200078ec0ff */
[----:B------:R-:W-:Y:S01]  /*37a0*/  BSSY B1, `(.L_x_44) ;  /* 0x000000b000017945 */ /* 0x000fe20003800000 */
[----:B------:R-:W-:Y:S02]  /*37b0*/  ISETP.LT.OR P4, PT, R6, 0x2, !P1 ;  /* 0x000000020600780c */ /* 0x000fe40004f81670 */
[----:B------:R-:W-:-:S05]  /*37c0*/  F2FP.F16.E5M2.UNPACK_B R28, R28 ;  /* 0x0000001cff1c723e */ /* 0x000fca00020004ff */
[----:B------:R-:W-:-:S05]  /*37d0*/  HADD2.F32 R28, -RZ, R28.H0_H0 ;  /* 0x2000001cff1c7230 */ /* 0x000fca0000004100 */
[----:B------:R-:W-:-:S04]  /*37e0*/  FMUL R28, R28, R15 ;  /* 0x0000000f1c1c7220 */ /* 0x000fc80000400000 */
[----:B------:R-:W-:-:S05]  /*37f0*/  FFMA R28, R147, R11, R28 ;  /* 0x0000000b931c7223 */ /* 0x000fca000000001c */
[----:B------:R-:W-:Y:S02]  /*3800*/  F2FP.SATFINITE.E5M2.F32.PACK_AB_MERGE_C R29, RZ, R28, RZ ;  /* 0x0000001cff1d723e */ /* 0x000fe400048060ff */
[----:B------:R-:W-:-:S03]  /*3810*/  PRMT R28, RZ, 0x7610, R28 ;  /* 0x00007610ff1c7816 */ /* 0x000fc6000000001c */
[----:B------:R1:W-:Y:S01]  /*3820*/  @!P5 STG.E.U8 desc[UR18][R20.64], R29 ;  /* 0x0000001d1400d986 */ /* 0x0003e2000c101112 */
[----:B------:R-:W-:Y:S05]  /*3830*/  @P4 BRA `(.L_x_45) ;  /* 0x0000000000044947 */ /* 0x000fea0003800000 */
[----:B------:R2:W5:Y:S02]  /*3840*/  LDG.E.U8 R28, desc[UR18][R4.64+0x1] ;  /* 0x00000112041c7981 */ /* 0x000564000c1e1100 */
.L_x_45:
[----:B------:R-:W-:Y:S05]  /*3850*/  BSYNC B1 ;  /* 0x0000000000017941 */ /* 0x000fea0003800000 */
.L_x_44:
[----:B-----5:R-:W-:Y:S01]  /*3860*/  LOP3.LUT R28, R28, 0xff, RZ, 0xc0, !PT ;  /* 0x000000ff1c1c7812 */ /* 0x020fe200078ec0ff */
[----:B------:R-:W-:Y:S01]  /*3870*/  BSSY B1, `(.L_x_46) ;  /* 0x0000013000017945 */ /* 0x000fe20003800000 */
[----:B-1----:R-:W-:Y:S02]  /*3880*/  IADD3 R29, P2, R24, 0x8, RZ ;  /* 0x00000008181d7810 */ /* 0x002fe40007f5e0ff */
[----:B------:R-:W-:-:S03]  /*3890*/  F2FP.F16.E5M2.UNPACK_B R28, R28 ;  /* 0x0000001cff1c723e */ /* 0x000fc600020004ff */
[----:B------:R-:W-:Y:S01]  /*38a0*/  IMAD.X R24, RZ, RZ, R25, P2 ;  /* 0x000000ffff187224 */ /* 0x000fe200010e0619 */
[----:B------:R-:W-:Y:S01]  /*38b0*/  ISETP.GE.AND P2, PT, R31, 0x9, PT ;  /* 0x000000091f00780c */ /* 0x000fe20003f46270 */
[----:B------:R-:W-:Y:S02]  /*38c0*/  HADD2.F32 R28, -RZ, R28.H0_H0 ;  /* 0x2000001cff1c7230 */ /* 0x000fe40000004100 */
[----:B------:R-:W-:Y:S01]  /*38d0*/  IMAD R24, R24, UR6, RZ ;  /* 0x0000000618187c24 */ /* 0x000fe2000f8e02ff */
[----:B------:R-:W-:Y:S01]  /*38e0*/  ISETP.LT.OR P5, PT, R6, 0x1, !P2 ;  /* 0x000000010600780c */ /* 0x000fe200057a1670 */
[----:B------:R-:W-:-:S04]  /*38f0*/  IMAD.WIDE.U32 R26, R29, UR6, R26 ;  /* 0x000000061d1a7c25 */ /* 0x000fc8000f8e001a */
[----:B------:R-:W-:Y:S01]  /*3900*/  FMUL R25, R28, R15 ;  /* 0x0000000f1c197220 */ /* 0x000fe20000400000 */
[----:B------:R-:W-:-:S03]  /*3910*/  IMAD R29, R29, UR7, R24 ;  /* 0x000000071d1d7c24 */ /* 0x000fc6000f8e0218 */
[----:B------:R-:W-:Y:S01]  /*3920*/  FFMA R25, R148, R11, R25 ;  /* 0x0000000b94197223 */ /* 0x000fe20000000019 */
[----:B------:R-:W-:Y:S02]  /*3930*/  IADD3 R24, P6, R26, UR8, RZ ;  /* 0x000000081a187c10 */ /* 0x000fe4000ffde0ff */
[----:B------:R-:W-:Y:S02]  /*3940*/  PRMT R26, RZ, 0x7610, R26 ;  /* 0x00007610ff1a7816 */ /* 0x000fe4000000001a */
[----:B------:R-:W-:Y:S02]  /*3950*/  F2FP.SATFINITE.E5M2.F32.PACK_AB_MERGE_C R31, RZ, R25, RZ ;  /* 0x00000019ff1f723e */ /* 0x000fe400048060ff */
[----:B------:R-:W-:-:S03]  /*3960*/  IADD3.X R25, R27, UR9, R29, P6, !PT ;  /* 0x000000091b197c10 */ /* 0x000fc6000b7fe41d */
[----:B------:R1:W-:Y:S01]  /*3970*/  @!P4 STG.E.U8 desc[UR18][R20.64+0x1], R31 ;  /* 0x0000011f1400c986 */ /* 0x0003e2000c101112 */
[----:B------:R-:W-:Y:S05]  /*3980*/  @P5 BRA `(.L_x_47) ;  /* 0x0000000000045947 */ /* 0x000fea0003800000 */
[----:B------:R3:W5:Y:S02]  /*3990*/  LDG.E.U8 R26, desc[UR18][R24.64] ;  /* 0x00000012181a7981 */ /* 0x000764000c1e1100 */
.L_x_47:
[----:B------:R-:W-:Y:S05]  /*39a0*/  BSYNC B1 ;  /* 0x0000000000017941 */ /* 0x000fea0003800000 */
.L_x_46:
        /* <DEDUP_REMOVED lines=12> */
.L_x_49:
[----:B------:R-:W-:Y:S05]  /*3a70*/  BSYNC B1 ;  /* 0x0000000000017941 */ /* 0x000fea0003800000 */
.L_x_48:
[----:B-----5:R-:W-:Y:S01]  /*3a80*/  LOP3.LUT R26, R26, 0xff, RZ, 0xc0, !PT ;  /* 0x000000ff1a1a7812 */ /* 0x020fe200078ec0ff */
[----:B------:R-:W-:Y:S01]  /*3a90*/  BSSY B1, `(.L_x_50) ;  /* 0x000000b000017945 */ /* 0x000fe20003800000 */
[----:B------:R-:W-:Y:S02]  /*3aa0*/  ISETP.LT.OR P5, PT, R6, 0x9, !P1 ;  /* 0x000000090600780c */ /* 0x000fe40004fa1670 */
[----:B------:R-:W-:-:S05]  /*3ab0*/  F2FP.F16.E5M2.UNPACK_B R26, R26 ;  /* 0x0000001aff1a723e */ /* 0x000fca00020004ff */
[----:B------:R-:W-:-:S05]  /*3ac0*/  HADD2.F32 R26, -RZ, R26.H0_H0 ;  /* 0x2000001aff1a7230 */ /* 0x000fca0000004100 */
[----:B----4-:R-:W-:Y:S01]  /*3ad0*/  FMUL R27, R26, R15 ;  /* 0x0000000f1a1b7220 */ /* 0x010fe20000400000 */
[----:B------:R-:W-:-:S03]  /*3ae0*/  PRMT R26, RZ, 0x7610, R26 ;  /* 0x00007610ff1a7816 */ /* 0x000fc6000000001a */
[----:B------:R-:W-:-:S05]  /*3af0*/  FFMA R27, R146, R11, R27 ;  /* 0x0000000b921b7223 */ /* 0x000fca000000001b */
[----:B------:R-:W-:-:S05]  /*3b00*/  F2FP.SATFINITE.E5M2.F32.PACK_AB_MERGE_C R27, RZ, R27, RZ ;  /* 0x0000001bff1b723e */ /* 0x000fca00048060ff */
[----:B------:R4:W-:Y:S01]  /*3b10*/  @!P4 STG.E.U8 desc[UR18][R18.64+0x1], R27 ;  /* 0x0000011b1200c986 */ /* 0x0009e2000c101112 */
[----:B------:R-:W-:Y:S05]  /*3b20*/  @P5 BRA `(.L_x_51) ;  /* 0x0000000000045947 */ /* 0x000fea0003800000 */
[----:B------:R0:W5:Y:S02]  /*3b30*/  LDG.E.U8 R26, desc[UR18][R4.64+0x8] ;  /* 0x00000812041a7981 */ /* 0x000164000c1e1100 */
.L_x_51:
[----:B------:R-:W-:Y:S05]  /*3b40*/  BSYNC B1 ;  /* 0x0000000000017941 */ /* 0x000fea0003800000 */
.L_x_50:
[----:B-----5:R-:W-:Y:S01]  /*3b50*/  LOP3.LUT R26, R26, 0xff, RZ, 0xc0, !PT ;  /* 0x000000ff1a1a7812 */ /* 0x020fe200078ec0ff */
[----:B------:R-:W-:Y:S01]  /*3b60*/  BSSY B1, `(.L_x_52) ;  /* 0x000000b000017945 */ /* 0x000fe20003800000 */
[----:B------:R-:W-:Y:S02]  /*3b70*/  ISETP.LT.OR P4, PT, R6, 0xa, !P1 ;  /* 0x0000000a0600780c */ /* 0x000fe40004f81670 */
[----:B------:R-:W-:-:S05]  /*3b80*/  F2FP.F16.E5M2.UNPACK_B R26, R26 ;  /* 0x0000001aff1a723e */ /* 0x000fca00020004ff */
[----:B------:R-:W-:-:S05]  /*3b90*/  HADD2.F32 R26, -RZ, R26.H0_H0 ;  /* 0x2000001aff1a7230 */ /* 0x000fca0000004100 */
[----:B------:R-:W-:-:S04]  /*3ba0*/  FMUL R26, R26, R15 ;  /* 0x0000000f1a1a7220 */ /* 0x000fc80000400000 */
[----:B------:R-:W-:-:S05]  /*3bb0*/  FFMA R26, R143, R11, R26 ;  /* 0x0000000b8f1a7223 */ /* 0x000fca000000001a */
[----:B----4-:R-:W-:Y:S02]  /*3bc0*/  F2FP.SATFINITE.E5M2.F32.PACK_AB_MERGE_C R27, RZ, R26, RZ ;  /* 0x0000001aff1b723e */ /* 0x010fe400048060ff */
[----:B------:R-:W-:-:S03]  /*3bd0*/  PRMT R26, RZ, 0x7610, R26 ;  /* 0x00007610ff1a7816 */ /* 0x000fc6000000001a */
[----:B------:R4:W-:Y:S01]  /*3be0*/  @!P5 STG.E.U8 desc[UR18][R20.64+0x8], R27 ;  /* 0x0000081b1400d986 */ /* 0x0009e2000c101112 */
[----:B------:R-:W-:Y:S05]  /*3bf0*/  @P4 BRA `(.L_x_53) ;  /* 0x0000000000044947 */ /* 0x000fea0003800000 */
[----:B------:R0:W5:Y:S02]  /*3c00*/  LDG.E.U8 R26, desc[UR18][R4.64+0x9] ;  /* 0x00000912041a7981 */ /* 0x000164000c1e1100 */
.L_x_53:
[----:B------:R-:W-:Y:S05]  /*3c10*/  BSYNC B1 ;  /* 0x0000000000017941 */ /* 0x000fea0003800000 */
.L_x_52:
        /* <DEDUP_REMOVED lines=12> */
.L_x_55:
[----:B------:R-:W-:Y:S05]  /*3ce0*/  BSYNC B1 ;  /* 0x0000000000017941 */ /* 0x000fea0003800000 */
.L_x_54:
        /* <DEDUP_REMOVED lines=12> */
.L_x_57:
[----:B------:R-:W-:Y:S05]  /*3db0*/  BSYNC B1 ;  /* 0x0000000000017941 */ /* 0x000fea0003800000 */
.L_x_56:
        /* <DEDUP_REMOVED lines=12> */
.L_x_59:
[----:B------:R-:W-:Y:S05]  /*3e80*/  BSYNC B1 ;  /* 0x0000000000017941 */ /* 0x000fea0003800000 */
.L_x_58:
        /* <DEDUP_REMOVED lines=12> */
.L_x_61:
[----:B------:R-:W-:Y:S05]  /*3f50*/  BSYNC B1 ;  /* 0x0000000000017941 */ /* 0x000fea0003800000 */
.L_x_60:
        /* <DEDUP_REMOVED lines=12> */
.L_x_63:
[----:B------:R-:W-:Y:S05]  /*4020*/  BSYNC B1 ;  /* 0x0000000000017941 */ /* 0x000fea0003800000 */
.L_x_62:
        /* <DEDUP_REMOVED lines=12> */
.L_x_65:
[----:B------:R-:W-:Y:S05]  /*40f0*/  BSYNC B1 ;  /* 0x0000000000017941 */ /* 0x000fea0003800000 */
.L_x_64:
        /* <DEDUP_REMOVED lines=12> */
.L_x_67:
[----:B------:R-:W-:Y:S05]  /*41c0*/  BSYNC B1 ;  /* 0x0000000000017941 */ /* 0x000fea0003800000 */
.L_x_66:
        /* <DEDUP_REMOVED lines=12> */
.L_x_69:
[----:B------:R-:W-:Y:S05]  /*4290*/  BSYNC B1 ;  /* 0x0000000000017941 */ /* 0x000fea0003800000 */
.L_x_68:
        /* <DEDUP_REMOVED lines=12> */
.L_x_71:
[----:B------:R-:W-:Y:S05]  /*4360*/  BSYNC B1 ;  /* 0x0000000000017941 */ /* 0x000fea0003800000 */
.L_x_70:
        /* <DEDUP_REMOVED lines=12> */
.L_x_73:
[----:B------:R-:W-:Y:S05]  /*4430*/  BSYNC B1 ;  /* 0x0000000000017941 */ /* 0x000fea0003800000 */
.L_x_72:
        /* <DEDUP_REMOVED lines=12> */
.L_x_75:
[----:B------:R-:W-:Y:S05]  /*4500*/  BSYNC B1 ;  /* 0x0000000000017941 */ /* 0x000fea0003800000 */
.L_x_74:
        /* <DEDUP_REMOVED lines=12> */
.L_x_77:
[----:B------:R-:W-:Y:S05]  /*45d0*/  BSYNC B1 ;  /* 0x0000000000017941 */ /* 0x000fea0003800000 */
.L_x_76:
        /* <DEDUP_REMOVED lines=12> */
.L_x_79:
[----:B------:R-:W-:Y:S05]  /*46a0*/  BSYNC B1 ;  /* 0x0000000000017941 */ /* 0x000fea0003800000 */
.L_x_78:
        /* <DEDUP_REMOVED lines=12> */
.L_x_81:
[----:B------:R-:W-:Y:S05]  /*4770*/  BSYNC B1 ;  /* 0x0000000000017941 */ /* 0x000fea0003800000 */
.L_x_80:
        /* <DEDUP_REMOVED lines=12> */
.L_x_83:
[----:B------:R-:W-:Y:S05]  /*4840*/  BSYNC B1 ;  /* 0x0000000000017941 */ /* 0x000fea0003800000 */
.L_x_82:
        /* <DEDUP_REMOVED lines=12> */
.L_x_85:
[----:B------:R-:W-:Y:S05]  /*4910*/  BSYNC B1 ;  /* 0x0000000000017941 */ /* 0x000fea0003800000 */
.L_x_84:
        /* <DEDUP_REMOVED lines=12> */
.L_x_87:
[----:B------:R-:W-:Y:S05]  /*49e0*/  BSYNC B1 ;  /* 0x0000000000017941 */ /* 0x000fea0003800000 */
.L_x_86:
        /* <DEDUP_REMOVED lines=12> */
.L_x_89:
[----:B------:R-:W-:Y:S05]  /*4ab0*/  BSYNC B1 ;  /* 0x0000000000017941 */ /* 0x000fea0003800000 */
.L_x_88:
        /* <DEDUP_REMOVED lines=12> */
.L_x_91:
[----:B------:R-:W-:Y:S05]  /*4b80*/  BSYNC B1 ;  /* 0x0000000000017941 */ /* 0x000fea0003800000 */
.L_x_90:
        /* <DEDUP_REMOVED lines=12> */
.L_x_93:
[----:B------:R-:W-:Y:S05]  /*4c50*/  BSYNC B1 ;  /* 0x0000000000017941 */ /* 0x000fea0003800000 */
.L_x_92:
        /* <DEDUP_REMOVED lines=12> */
.L_x_95:
[----:B------:R-:W-:Y:S05]  /*4d20*/  BSYNC B1 ;  /* 0x0000000000017941 */ /* 0x000fea0003800000 */
.L_x_94:
        /* <DEDUP_REMOVED lines=12> */
.L_x_97:
[----:B------:R-:W-:Y:S05]  /*4df0*/  BSYNC B1 ;  /* 0x0000000000017941 */ /* 0x000fea0003800000 */
.L_x_96:
        /* <DEDUP_REMOVED lines=12> */
.L_x_99:
[----:B------:R-:W-:Y:S05]  /*4ec0*/  BSYNC B1 ;  /* 0x0000000000017941 */ /* 0x000fea0003800000 */
.L_x_98:
        /* <DEDUP_REMOVED lines=12> */
.L_x_101:
[----:B------:R-:W-:Y:S05]  /*4f90*/  BSYNC B1 ;  /* 0x0000000000017941 */ /* 0x000fea0003800000 */
.L_x_100:
        /* <DEDUP_REMOVED lines=12> */
.L_x_103:
[----:B------:R-:W-:Y:S05]  /*5060*/  BSYNC B1 ;  /* 0x0000000000017941 */ /* 0x000fea0003800000 */
.L_x_102:
        /* <DEDUP_REMOVED lines=12> */
.L_x_105:
[----:B------:R-:W-:Y:S05]  /*5130*/  BSYNC B1 ;  /* 0x0000000000017941 */ /* 0x000fea0003800000 */
.L_x_104:
        /* <DEDUP_REMOVED lines=12> */
.L_x_107:
[----:B------:R-:W-:Y:S05]  /*5200*/  BSYNC B1 ;  /* 0x0000000000017941 */ /* 0x000fea0003800000 */
.L_x_106:
        /* <DEDUP_REMOVED lines=12> */
.L_x_109:
[----:B------:R-:W-:Y:S05]  /*52d0*/  BSYNC B1 ;  /* 0x0000000000017941 */ /* 0x000fea0003800000 */
.L_x_108:
        /* <DEDUP_REMOVED lines=12> */
.L_x_111:
[----:B------:R-:W-:Y:S05]  /*53a0*/  BSYNC B1 ;  /* 0x0000000000017941 */ /* 0x000fea0003800000 */
.L_x_110:
        /* <DEDUP_REMOVED lines=12> */
.L_x_113:
[----:B------:R-:W-:Y:S05]  /*5470*/  BSYNC B1 ;  /* 0x0000000000017941 */ /* 0x000fea0003800000 */
.L_x_112:
        /* <DEDUP_REMOVED lines=12> */
.L_x_115:
[----:B------:R-:W-:Y:S05]  /*5540*/  BSYNC B1 ;  /* 0x0000000000017941 */ /* 0x000fea0003800000 */
.L_x_114:
        /* <DEDUP_REMOVED lines=12> */
.L_x_117:
[----:B------:R-:W-:Y:S05]  /*5610*/  BSYNC B1 ;  /* 0x0000000000017941 */ /* 0x000fea0003800000 */
.L_x_116:
        /* <DEDUP_REMOVED lines=12> */
.L_x_119:
[----:B------:R-:W-:Y:S05]  /*56e0*/  BSYNC B1 ;  /* 0x0000000000017941 */ /* 0x000fea0003800000 */
.L_x_118:
        /* <DEDUP_REMOVED lines=12> */
.L_x_121:
[----:B------:R-:W-:Y:S05]  /*57b0*/  BSYNC B1 ;  /* 0x0000000000017941 */ /* 0x000fea0003800000 */
.L_x_120:
        /* <DEDUP_REMOVED lines=12> */
.L_x_123:
[----:B------:R-:W-:Y:S05]  /*5880*/  BSYNC B1 ;  /* 0x0000000000017941 */ /* 0x000fea0003800000 */
.L_x_122:
        /* <DEDUP_REMOVED lines=12> */
.L_x_125:
[----:B------:R-:W-:Y:S05]  /*5950*/  BSYNC B1 ;  /* 0x0000000000017941 */ /* 0x000fea0003800000 */
.L_x_124:
        /* <DEDUP_REMOVED lines=12> */
.L_x_127:
[----:B------:R-:W-:Y:S05]  /*5a20*/  BSYNC B1 ;  /* 0x0000000000017941 */ /* 0x000fea0003800000 */
.L_x_126:
        /* <DEDUP_REMOVED lines=12> */
.L_x_129:
[----:B------:R-:W-:Y:S05]  /*5af0*/  BSYNC B1 ;  /* 0x0000000000017941 */ /* 0x000fea0003800000 */
.L_x_128:
        /* <DEDUP_REMOVED lines=12> */
.L_x_131:
[----:B------:R-:W-:Y:S05]  /*5bc0*/  BSYNC B1 ;  /* 0x0000000000017941 */ /* 0x000fea0003800000 */
.L_x_130:
        /* <DEDUP_REMOVED lines=12> */
.L_x_133:
[----:B------:R-:W-:Y:S05]  /*5c90*/  BSYNC B1 ;  /* 0x0000000000017941 */ /* 0x000fea0003800000 */
.L_x_132:
        /* <DEDUP_REMOVED lines=12> */
.L_x_135:
[----:B------:R-:W-:Y:S05]  /*5d60*/  BSYNC B1 ;  /* 0x0000000000017941 */ /* 0x000fea0003800000 */
.L_x_134:
        /* <DEDUP_REMOVED lines=12> */
.L_x_137:
[----:B------:R-:W-:Y:S05]  /*5e30*/  BSYNC B1 ;  /* 0x0000000000017941 */ /* 0x000fea0003800000 */
.L_x_136:
        /* <DEDUP_REMOVED lines=12> */
.L_x_139:
[----:B------:R-:W-:Y:S05]  /*5f00*/  BSYNC B1 ;  /* 0x0000000000017941 */ /* 0x000fea0003800000 */
.L_x_138:
        /* <DEDUP_REMOVED lines=12> */
.L_x_141:
[----:B------:R-:W-:Y:S05]  /*5fd0*/  BSYNC B1 ;  /* 0x0000000000017941 */ /* 0x000fea0003800000 */
.L_x_140:
        /* <DEDUP_REMOVED lines=12> */
.L_x_143:
[----:B------:R-:W-:Y:S05]  /*60a0*/  BSYNC B1 ;  /* 0x0000000000017941 */ /* 0x000fea0003800000 */
.L_x_142:
        /* <DEDUP_REMOVED lines=12> */
.L_x_145:
[----:B------:R-:W-:Y:S05]  /*6170*/  BSYNC B1 ;  /* 0x0000000000017941 */ /* 0x000fea0003800000 */
.L_x_144:
        /* <DEDUP_REMOVED lines=12> */
.L_x_147:
[----:B------:R-:W-:Y:S05]  /*6240*/  BSYNC B1 ;  /* 0x0000000000017941 */ /* 0x000fea0003800000 */
.L_x_146:
        /* <DEDUP_REMOVED lines=12> */
.L_x_149:
[----:B------:R-:W-:Y:S05]  /*6310*/  BSYNC B1 ;  /* 0x0000000000017941 */ /* 0x000fea0003800000 */
.L_x_148:
        /* <DEDUP_REMOVED lines=12> */
.L_x_151:
[----:B------:R-:W-:Y:S05]  /*63e0*/  BSYNC B1 ;  /* 0x0000000000017941 */ /* 0x000fea0003800000 */
.L_x_150:
        /* <DEDUP_REMOVED lines=12> */
.L_x_153:
[----:B------:R-:W-:Y:S05]  /*64b0*/  BSYNC B1 ;  /* 0x0000000000017941 */ /* 0x000fea0003800000 */
.L_x_152:
        /* <DEDUP_REMOVED lines=12> */
.L_x_155:
[----:B------:R-:W-:Y:S05]  /*6580*/  BSYNC B1 ;  /* 0x0000000000017941 */ /* 0x000fea0003800000 */
.L_x_154:
        /* <DEDUP_REMOVED lines=12> */
.L_x_157:
[----:B------:R-:W-:Y:S05]  /*6650*/  BSYNC B1 ;  /* 0x0000000000017941 */ /* 0x000fea0003800000 */
.L_x_156:
        /* <DEDUP_REMOVED lines=12> */
.L_x_159:
[----:B------:R-:W-:Y:S05]  /*6720*/  BSYNC B1 ;  /* 0x0000000000017941 */ /* 0x000fea0003800000 */
.L_x_158:
        /* <DEDUP_REMOVED lines=12> */
.L_x_161:
[----:B------:R-:W-:Y:S05]  /*67f0*/  BSYNC B1 ;  /* 0x0000000000017941 */ /* 0x000fea0003800000 */
.L_x_160:
        /* <DEDUP_REMOVED lines=12> */
.L_x_163:
[----:B------:R-:W-:Y:S05]  /*68c0*/  BSYNC B1 ;  /* 0x0000000000017941 */ /* 0x000fea0003800000 */
.L_x_162:
[----:B-----5:R-:W-:Y:S01]  /*68d0*/  LOP3.LUT R26, R26, 0xff, RZ, 0xc0, !PT ;  /* 0x000000ff1a1a7812 */ /* 0x020fe200078ec0ff */
[----:B------:R-:W-:Y:S01]  /*68e0*/  BSSY B1, `(.L_x_164) ;  /* 0x000000b000017945 */ /* 0x000fe20003800000 */
[----:B------:R-:W-:Y:S02]  /*68f0*/  ISETP.LT.OR P1, PT, R6, 0x7a, !P1 ;  /* 0x0000007a0600780c */ /* 0x000fe40004f21670 */
[----:B------:R-:W-:-:S05]  /*6900*/  F2FP.F16.E5M2.UNPACK_B R26, R26 ;  /* 0x0000001aff1a723e */ /* 0x000fca00020004ff */
[----:B------:R-:W-:-:S05]  /*6910*/  HADD2.F32 R26, -RZ, R26.H0_H0 ;  /* 0x2000001aff1a7230 */ /* 0x000fca0000004100 */
[----:B------:R-:W-:-:S04]  /*6920*/  FMUL R26, R26, R15 ;  /* 0x0000000f1a1a7220 */ /* 0x000fc80000400000 */
[----:B------:R-:W-:Y:S01]  /*6930*/  FFMA R26, R17, R11, R26 ;  /* 0x0000000b111a7223 */ /* 0x000fe2000000001a */
[----:B------:R-:W-:-:S04]  /*6940*/  PRMT R17, RZ, 0x7610, R17 ;  /* 0x00007610ff117816 */ /* 0x000fc80000000011 */
[----:B----4-:R-:W-:-:S05]  /*6950*/  F2FP.SATFINITE.E5M2.F32.PACK_AB_MERGE_C R27, RZ, R26, RZ ;  /* 0x0000001aff1b723e */ /* 0x010fca00048060ff */
[----:B------:R4:W-:Y:S01]  /*6960*/  @!P5 STG.E.U8 desc[UR18][R20.64+0x78], R27 ;  /* 0x0000781b1400d986 */ /* 0x0009e2000c101112 */
[----:B------:R-:W-:Y:S05]  /*6970*/  @P1 BRA `(.L_x_165) ;  /* 0x0000000000041947 */ /* 0x000fea0003800000 */
[----:B------:R0:W5:Y:S02]  /*6980*/  LDG.E.U8 R17, desc[UR18][R4.64+0x79] ;  /* 0x0000791204117981 */ /* 0x000164000c1e1100 */
.L_x_165:
[----:B------:R-:W-:Y:S05]  /*6990*/  BSYNC B1 ;  /* 0x0000000000017941 */ /* 0x000fea0003800000 */
.L_x_164:
[----:B-----5:R-:W-:Y:S01]  /*69a0*/  LOP3.LUT R17, R17, 0xff, RZ, 0xc0, !PT ;  /* 0x000000ff11117812 */ /* 0x020fe200078ec0ff */
[----:B------:R-:W-:Y:S01]  /*69b0*/  BSSY B1, `(.L_x_166) ;  /* 0x000000b000017945 */ /* 0x000fe20003800000 */
[----:B------:R-:W-:Y:S02]  /*69c0*/  ISETP.LT.OR P4, PT, R6, 0x79, !P2 ;  /* 0x000000790600780c */ /* 0x000fe40005781670 */
[----:B------:R-:W-:-:S05]  /*69d0*/  F2FP.F16.E5M2.UNPACK_B R17, R17 ;  /* 0x00000011ff11723e */ /* 0x000fca00020004ff */
[----:B0-2---:R-:W-:-:S05]  /*69e0*/  HADD2.F32 R4, -RZ, R17.H0_H0 ;  /* 0x20000011ff047230 */ /* 0x005fca0000004100 */
[----:B------:R-:W-:Y:S01]  /*69f0*/  FMUL R5, R4, R15 ;  /* 0x0000000f04057220 */ /* 0x000fe20000400000 */
[----:B------:R-:W-:-:S03]  /*6a00*/  PRMT R4, RZ, 0x7610, R4 ;  /* 0x00007610ff047816 */ /* 0x000fc60000000004 */
[----:B------:R-:W-:-:S05]  /*6a10*/  FFMA R5, R22, R11, R5 ;  /* 0x0000000b16057223 */ /* 0x000fca0000000005 */
[----:B------:R-:W-:-:S05]  /*6a20*/  F2FP.SATFINITE.E5M2.F32.PACK_AB_MERGE_C R5, RZ, R5, RZ ;  /* 0x00000005ff05723e */ /* 0x000fca00048060ff */
[----:B------:R0:W-:Y:S01]  /*6a30*/  @!P1 STG.E.U8 desc[UR18][R20.64+0x79], R5 ;  /* 0x0000790514009986 */ /* 0x0001e2000c101112 */
[----:B------:R-:W-:Y:S05]  /*6a40*/  @P4 BRA `(.L_x_167) ;  /* 0x0000000000044947 */ /* 0x000fea0003800000 */
[----:B------:R2:W5:Y:S02]  /*6a50*/  LDG.E.U8 R4, desc[UR18][R24.64+0x78] ;  /* 0x0000781218047981 */ /* 0x000564000c1e1100 */
.L_x_167:
[----:B------:R-:W-:Y:S05]  /*6a60*/  BSYNC B1 ;  /* 0x0000000000017941 */ /* 0x000fea0003800000 */
.L_x_166:
[----:B-----5:R-:W-:Y:S01]  /*6a70*/  LOP3.LUT R4, R4, 0xff, RZ, 0xc0, !PT ;  /* 0x000000ff04047812 */ /* 0x020fe200078ec0ff */
[----:B------:R-:W-:Y:S01]  /*6a80*/  BSSY B1, `(.L_x_168) ;  /* 0x000000b000017945 */ /* 0x000fe20003800000 */
[----:B------:R-:W-:Y:S02]  /*6a90*/  ISETP.LT.OR P2, PT, R6, 0x7a, !P2 ;  /* 0x0000007a0600780c */ /* 0x000fe40005741670 */
[----:B------:R-:W-:-:S05]  /*6aa0*/  F2FP.F16.E5M2.UNPACK_B R4, R4 ;  /* 0x00000004ff04723e */ /* 0x000fca00020004ff */
[----:B------:R-:W-:-:S05]  /*6ab0*/  HADD2.F32 R4, -RZ, R4.H0_H0 ;  /* 0x20000004ff047230 */ /* 0x000fca0000004100 */
[----:B------:R-:W-:-:S04]  /*6ac0*/  FMUL R4, R4, R15 ;  /* 0x0000000f04047220 */ /* 0x000fc80000400000 */
[----:B------:R-:W-:-:S05]  /*6ad0*/  FFMA R4, R23, R11, R4 ;  /* 0x0000000b17047223 */ /* 0x000fca0000000004 */
[----:B0-----:R-:W-:Y:S02]  /*6ae0*/  F2FP.SATFINITE.E5M2.F32.PACK_AB_MERGE_C R5, RZ, R4, RZ ;  /* 0x00000004ff05723e */ /* 0x001fe400048060ff */
[----:B------:R-:W-:-:S03]  /*6af0*/  PRMT R4, RZ, 0x7610, R4 ;  /* 0x00007610ff047816 */ /* 0x000fc60000000004 */
[----:B------:R0:W-:Y:S01]  /*6b00*/  @!P4 STG.E.U8 desc[UR18][R18.64+0x78], R5 ;  /* 0x000078051200c986 */ /* 0x0001e2000c101112 */
[----:B------:R-:W-:Y:S05]  /*6b10*/  @P2 BRA `(.L_x_169) ;  /* 0x0000000000042947 */ /* 0x000fea0003800000 */
[----:B------:R0:W5:Y:S02]  /*6b20*/  LDG.E.U8 R4, desc[UR18][R24.64+0x79] ;  /* 0x0000791218047981 */ /* 0x000164000c1e1100 */
.L_x_169:
[----:B------:R-:W-:Y:S05]  /*6b30*/  BSYNC B1 ;  /* 0x0000000000017941 */ /* 0x000fea0003800000 */
.L_x_168:
[----:B------:R-:W-:Y:S05]  /*6b40*/  @P2 BRA `(.L_x_170) ;  /* 0x0000001000282947 */ /* 0x000fea0003800000 */
[----:B-----5:R-:W-:-:S04]  /*6b50*/  LOP3.LUT R4, R4, 0xff, RZ, 0xc0, !PT ;  /* 0x000000ff04047812 */ /* 0x020fc800078ec0ff */
[----:B------:R-:W-:-:S05]  /*6b60*/  F2FP.F16.E5M2.UNPACK_B R4, R4 ;  /* 0x00000004ff04723e */ /* 0x000fca00020004ff */
[----:B------:R-:W-:-:S05]  /*6b70*/  HADD2.F32 R4, -RZ, R4.H0_H0 ;  /* 0x20000004ff047230 */ /* 0x000fca0000004100 */
[----:B0-----:R-:W-:-:S04]  /*6b80*/  FMUL R5, R4, R15 ;  /* 0x0000000f04057220 */ /* 0x001fc80000400000 */
[----:B------:R-:W-:-:S05]  /*6b90*/  FFMA R5, R88, R11, R5 ;  /* 0x0000000b58057223 */ /* 0x000fca0000000005 */
[----:B------:R-:W-:-:S05]  /*6ba0*/  F2FP.SATFINITE.E5M2.F32.PACK_AB_MERGE_C R5, RZ, R5, RZ ;  /* 0x00000005ff05723e */ /* 0x000fca00048060ff */
[----:B------:R0:W-:Y:S01]  /*6bb0*/  STG.E.U8 desc[UR18][R18.64+0x79], R5 ;  /* 0x0000790512007986 */ /* 0x0001e2000c101112 */
[----:B------:R-:W-:Y:S05]  /*6bc0*/  BRA `(.L_x_170) ;  /* 0x0000001000087947 */ /* 0x000fea0003800000 */
.L_x_41:
[----:B------:R-:W-:Y:S01]  /*6bd0*/  ISETP.GE.AND P2, PT, R31, 0x1, PT ;  /* 0x000000011f00780c */ /* 0x000fe20003f46270 */
[-C--:B------:R-:W-:Y:S01]  /*6be0*/  FMUL R147, R147, R11.reuse ;  /* 0x0000000b93937220 */ /* 0x080fe20000400000 */
[-C--:B------:R-:W-:Y:S01]  /*6bf0*/  FMUL R148, R148, R11.reuse ;  /* 0x0000000b94947220 */ /* 0x080fe20000400000 */
[----:B------:R-:W-:Y:S01]  /*6c00*/  ISETP.GE.AND P1, PT, R31, 0x9, PT ;  /* 0x000000091f00780c */ /* 0x000fe20003f26270 */
[-C--:B------:R-:W-:Y:S01]  /*6c10*/  FMUL R146, R146, R11.reuse ;  /* 0x0000000b92927220 */ /* 0x080fe20000400000 */
[C---:B------:R-:W-:Y:S01]  /*6c20*/  ISETP.LT.OR P5, PT, R6.reuse, 0x1, !P2 ;  /* 0x000000010600780c */ /* 0x040fe200057a1670 */
[-C--:B------:R-:W-:Y:S01]  /*6c30*/  FMUL R145, R145, R11.reuse ;  /* 0x0000000b91917220 */ /* 0x080fe20000400000 */
[----:B------:R-:W-:Y:S01]  /*6c40*/  ISETP.LT.OR P4, PT, R6, 0x2, !P2 ;  /* 0x000000020600780c */ /* 0x000fe20005781670 */
[----:B------:R-:W-:Y:S01]  /*6c50*/  FMUL R143, R143, R11 ;  /* 0x0000000b8f8f7220 */ /* 0x000fe20000400000 */
[----:B------:R-:W-:Y:S01]  /*6c60*/  F2FP.SATFINITE.E5M2.F32.PACK_AB_MERGE_C R147, RZ, R147, RZ ;  /* 0x00000093ff93723e */ /* 0x000fe200048060ff */
[-C--:B------:R-:W-:Y:S01]  /*6c70*/  FMUL R144, R144, R11.reuse ;  /* 0x0000000b90907220 */ /* 0x080fe20000400000 */
[----:B------:R-:W-:Y:S01]  /*6c80*/  F2FP.SATFINITE.E5M2.F32.PACK_AB_MERGE_C R5, RZ, R148, RZ ;  /* 0x00000094ff05723e */ /* 0x000fe200048060ff */
[-C--:B------:R-:W-:Y:S01]  /*6c90*/  FMUL R141, R141, R11.reuse ;  /* 0x0000000b8d8d7220 */ /* 0x080fe20000400000 */
[----:B------:R-:W-:Y:S01]  /*6ca0*/  ISETP.LT.OR P6, PT, R6, 0x9, !P2 ;  /* 0x000000090600780c */ /* 0x000fe200057c1670 */
[-C--:B------:R-:W-:Y:S01]  /*6cb0*/  FMUL R142, R142, R11.reuse ;  /* 0x0000000b8e8e7220 */ /* 0x080fe20000400000 */
[----:B------:R-:W-:Y:S01]  /*6cc0*/  F2FP.SATFINITE.E5M2.F32.PACK_AB_MERGE_C R25, RZ, R146, RZ ;  /* 0x00000092ff19723e */ /* 0x000fe200048060ff */
[----:B------:R-:W-:Y:S01]  /*6cd0*/  FMUL R140, R140, R11 ;  /* 0x0000000b8c8c7220 */ /* 0x000fe20000400000 */
[----:B------:R-:W-:Y:S01]  /*6ce0*/  F2FP.SATFINITE.E5M2.F32.PACK_AB_MERGE_C R145, RZ, R145, RZ ;  /* 0x00000091ff91723e */ /* 0x000fe200048060ff */
[----:B------:R-:W-:Y:S01]  /*6cf0*/  @!P5 STG.E.U8 desc[UR18][R20.64], R147 ;  /* 0x000000931400d986 */ /* 0x000fe2000c101112 */
[C---:B------:R-:W-:Y:S01]  /*6d00*/  ISETP.LT.OR P5, PT, R6.reuse, 0x2, !P1 ;  /* 0x000000020600780c */ /* 0x040fe20004fa1670 */
[----:B------:R-:W-:Y:S01]  /*6d10*/  FMUL R139, R139, R11 ;  /* 0x0000000b8b8b7220 */ /* 0x000fe20000400000 */
[----:B------:R-:W-:Y:S01]  /*6d20*/  F2FP.SATFINITE.E5M2.F32.PACK_AB_MERGE_C R143, RZ, R143, RZ ;  /* 0x0000008fff8f723e */ /* 0x000fe200048060ff */
[----:B------:R0:W-:Y:S01]  /*6d30*/  @!P4 STG.E.U8 desc[UR18][R20.64+0x1], R5 ;  /* 0x000001051400c986 */ /* 0x0001e2000c101112 */
[----:B------:R-:W-:Y:S01]  /*6d40*/  ISETP.LT.OR P4, PT, R6, 0x1, !P1 ;  /* 0x000000010600780c */ /* 0x000fe20004f81670 */
[----:B------:R-:W-:Y:S01]  /*6d50*/  FMUL R137, R137, R11 ;  /* 0x0000000b89897220 */ /* 0x000fe20000400000 */
[----:B------:R-:W-:Y:S01]  /*6d60*/  F2FP.SATFINITE.E5M2.F32.PACK_AB_MERGE_C R141, RZ, R141, RZ ;  /* 0x0000008dff8d723e */ /* 0x000fe200048060ff */
[-C--:B------:R-:W-:Y:S01]  /*6d70*/  FMUL R138, R138, R11.reuse ;  /* 0x0000000b8a8a7220 */ /* 0x080fe20000400000 */
[----:B------:R-:W-:Y:S01]  /*6d80*/  F2FP.SATFINITE.E5M2.F32.PACK_AB_MERGE_C R27, RZ, R142, RZ ;  /* 0x0000008eff1b723e */ /* 0x000fe200048060ff */
[----:B------:R-:W-:Y:S01]  /*6d90*/  FMUL R135, R135, R11 ;  /* 0x0000000b87877220 */ /* 0x000fe20000400000 */
[----:B------:R-:W-:Y:S01]  /*6da0*/  F2FP.SATFINITE.E5M2.F32.PACK_AB_MERGE_C R139, RZ, R139, RZ ;  /* 0x0000008bff8b723e */ /* 0x000fe200048060ff */
[----:B------:R-:W-:Y:S01]  /*6db0*/  FMUL R136, R136, R11 ;  /* 0x0000000b88887220 */ /* 0x000fe20000400000 */
[----:B------:R-:W-:Y:S01]  /*6dc0*/  F2FP.SATFINITE.E5M2.F32.PACK_AB_MERGE_C R137, RZ, R137, RZ ;  /* 0x00000089ff89723e */ /* 0x000fe200048060ff */
[----:B------:R1:W-:Y:S01]  /*6dd0*/  @!P5 STG.E.U8 desc[UR18][R18.64+0x1], R25 ;  /* 0x000001191200d986 */ /* 0x0003e2000c101112 */
[----:B------:R-:W-:Y:S01]  /*6de0*/  ISETP.LT.OR P5, PT, R6, 0xa, !P2 ;  /* 0x0000000a0600780c */ /* 0x000fe200057a1670 */
[-C--:B------:R-:W-:Y:S01]  /*6df0*/  FMUL R134, R134, R11.reuse ;  /* 0x0000000b86867220 */ /* 0x080fe20000400000 */
[----:B0-----:R-:W-:Y:S01]  /*6e00*/  F2FP.SATFINITE.E5M2.F32.PACK_AB_MERGE_C R5, RZ, R144, RZ ;  /* 0x00000090ff05723e */ /* 0x001fe200048060ff */
[----:B------:R-:W-:Y:S01]  /*6e10*/  @!P4 STG.E.U8 desc[UR18][R18.64], R145 ;  /* 0x000000911200c986 */ /* 0x000fe2000c101112 */
[C---:B------:R-:W-:Y:S01]  /*6e20*/  ISETP.LT.OR P4, PT, R6.reuse, 0x9, !P1 ;  /* 0x000000090600780c */ /* 0x040fe20004f81670 */
[----:B------:R-:W-:Y:S01]  /*6e30*/  FMUL R133, R133, R11 ;  /* 0x0000000b85857220 */ /* 0x000fe20000400000 */
[----:B------:R-:W-:Y:S01]  /*6e40*/  F2FP.SATFINITE.E5M2.F32.PACK_AB_MERGE_C R135, RZ, R135, RZ ;  /* 0x00000087ff87723e */ /* 0x000fe200048060ff */
[----:B------:R-:W-:Y:S01]  /*6e50*/  @!P6 STG.E.U8 desc[UR18][R20.64+0x8], R143 ;  /* 0x0000088f1400e986 */ /* 0x000fe2000c101112 */
[----:B------:R-:W-:Y:S01]  /*6e60*/  ISETP.LT.OR P6, PT, R6, 0xa, !P1 ;  /* 0x0000000a0600780c */ /* 0x000fe20004fc1670 */
[----:B------:R-:W-:Y:S01]  /*6e70*/  FMUL R131, R131, R11 ;  /* 0x0000000b83837220 */ /* 0x000fe20000400000 */
[----:B------:R-:W-:Y:S01]  /*6e80*/  F2FP.SATFINITE.E5M2.F32.PACK_AB_MERGE_C R133, RZ, R133, RZ ;  /* 0x00000085ff85723e */ /* 0x000fe200048060ff */
[-C--:B------:R-:W-:Y:S01]  /*6e90*/  FMUL R132, R132, R11.reuse ;  /* 0x0000000b84847220 */ /* 0x080fe20000400000 */
[----:B-1----:R-:W-:Y:S01]  /*6ea0*/  F2FP.SATFINITE.E5M2.F32.PACK_AB_MERGE_C R25, RZ, R140, RZ ;  /* 0x0000008cff19723e */ /* 0x002fe200048060ff */
[----:B------:R0:W-:Y:S01]  /*6eb0*/  @!P5 STG.E.U8 desc[UR18][R20.64+0x9], R5 ;  /* 0x000009051400d986 */ /* 0x0001e2000c101112 */
[C---:B------:R-:W-:Y:S01]  /*6ec0*/  ISETP.LT.OR P5, PT, R6.reuse, 0x12, !P2 ;  /* 0x000000120600780c */ /* 0x040fe200057a1670 */
[----:B------:R-:W-:Y:S01]  /*6ed0*/  FMUL R129, R129, R11 ;  /* 0x0000000b81817220 */ /* 0x000fe20000400000 */
[----:B------:R-:W-:Y:S01]  /*6ee0*/  F2FP.SATFINITE.E5M2.F32.PACK_AB_MERGE_C R131, RZ, R131, RZ ;  /* 0x00000083ff83723e */ /* 0x000fe200048060ff */
[----:B------:R-:W-:Y:S01]  /*6ef0*/  @!P4 STG.E.U8 desc[UR18][R18.64+0x8], R141 ;  /* 0x0000088d1200c986 */ /* 0x000fe2000c101112 */
[----:B------:R-:W-:Y:S01]  /*6f00*/  ISETP.LT.OR P4, PT, R6, 0x11, !P2 ;  /* 0x000000110600780c */ /* 0x000fe20005781670 */
[----:B------:R-:W-:Y:S01]  /*6f10*/  FMUL R130, R130, R11 ;  /* 0x0000000b82827220 */ /* 0x000fe20000400000 */
[----:B------:R-:W-:Y:S01]  /*6f20*/  F2FP.SATFINITE.E5M2.F32.PACK_AB_MERGE_C R129, RZ, R129, RZ ;  /* 0x00000081ff81723e */ /* 0x000fe200048060ff */
[----:B------:R1:W-:Y:S01]  /*6f30*/  @!P6 STG.E.U8 desc[UR18][R18.64+0x9], R27 ;  /* 0x0000091b1200e986 */ /* 0x0003e2000c101112 */
[----:B------:R-:W-:Y:S01]  /*6f40*/  ISETP.LT.OR P6, PT, R6, 0x11, !P1 ;  /* 0x000000110600780c */ /* 0x000fe20004fc1670 */
[-C--:B------:R-:W-:Y:S01]  /*6f50*/  FMUL R128, R128, R11.reuse ;  /* 0x0000000b80807220 */ /* 0x080fe20000400000 */
[-C--:B------:R-:W-:Y:S01]  /*6f60*/  FMUL R127, R127, R11.reuse ;  /* 0x0000000b7f7f7220 */ /* 0x080fe20000400000 */
[----:B0-----:R-:W-:Y:S01]  /*6f70*/  F2FP.SATFINITE.E5M2.F32.PACK_AB_MERGE_C R5, RZ, R138, RZ ;  /* 0x0000008aff05723e */ /* 0x001fe200048060ff */
[-C--:B------:R-:W-:Y:S01]  /*6f80*/  FMUL R125, R125, R11.reuse ;  /* 0x0000000b7d7d7220 */ /* 0x080fe20000400000 */
[----:B------:R0:W-:Y:S01]  /*6f90*/  @!P5 STG.E.U8 desc[UR18][R20.64+0x11], R25 ;  /* 0x000011191400d986 */ /* 0x0001e2000c101112 */
[----:B------:R-:W-:Y:S01]  /*6fa0*/  ISETP.LT.OR P5, PT, R6, 0x12, !P1 ;  /* 0x000000120600780c */ /* 0x000fe20004fa1670 */
[----:B------:R-:W-:Y:S01]  /*6fb0*/  FMUL R126, R126, R11 ;  /* 0x0000000b7e7e7220 */ /* 0x000fe20000400000 */
[----:B------:R-:W-:Y:S01]  /*6fc0*/  F2FP.SATFINITE.E5M2.F32.PACK_AB_MERGE_C R127, RZ, R127, RZ ;  /* 0x0000007fff7f723e */ /* 0x000fe200048060ff */
[----:B------:R-:W-:Y:S01]  /*6fd0*/  @!P4 STG.E.U8 desc[UR18][R20.64+0x10], R139 ;  /* 0x0000108b1400c986 */ /* 0x000fe2000c101112 */
[C---:B------:R-:W-:Y:S01]  /*6fe0*/  ISETP.LT.OR P4, PT, R6.reuse, 0x19, !P2 ;  /* 0x000000190600780c */ /* 0x040fe20005781670 */
[-C--:B------:R-:W-:Y:S01]  /*6ff0*/  FMUL R123, R123, R11.reuse ;  /* 0x0000000b7b7b7220 */ /* 0x080fe20000400000 */
[----:B-1----:R-:W-:Y:S01]  /*7000*/  F2FP.SATFINITE.E5M2.F32.PACK_AB_MERGE_C R27, RZ, R136, RZ ;  /* 0x00000088ff1b723e */ /* 0x002fe200048060ff */
[----:B------:R-:W-:Y:S01]  /*7010*/  @!P6 STG.E.U8 desc[UR18][R18.64+0x10], R137 ;  /* 0x000010891200e986 */ /* 0x000fe2000c101112 */
[----:B------:R-:W-:Y:S01]  /*7020*/  ISETP.LT.OR P6, PT, R6, 0x1a, !P2 ;  /* 0x0000001a0600780c */ /* 0x000fe200057c1670 */
[----:B------:R-:W-:Y:S01]  /*7030*/  FMUL R124, R124, R11 ;  /* 0x0000000b7c7c7220 */ /* 0x000fe20000400000 */
[----:B------:R-:W-:Y:S01]  /*7040*/  F2FP.SATFINITE.E5M2.F32.PACK_AB_MERGE_C R125, RZ, R125, RZ ;  /* 0x0000007dff7d723e */ /* 0x000fe200048060ff */
[-C--:B------:R-:W-:Y:S01]  /*7050*/  FMUL R122, R122, R11.reuse ;  /* 0x0000000b7a7a7220 */ /* 0x080fe20000400000 */
[----:B0-----:R-:W-:Y:S01]  /*7060*/  F2FP.SATFINITE.E5M2.F32.PACK_AB_MERGE_C R25, RZ, R134, RZ ;  /* 0x00000086ff19723e */ /* 0x001fe200048060ff */
[----:B------:R0:W-:Y:S01]  /*7070*/  @!P5 STG.E.U8 desc[UR18][R18.64+0x11], R5 ;  /* 0x000011051200d986 */ /* 0x0001e2000c101112 */
[C---:B------:R-:W-:Y:S01]  /*7080*/  ISETP.LT.OR P5, PT, R6.reuse, 0x1a, !P1 ;  /* 0x0000001a0600780c */ /* 0x040fe20004fa1670 */
        /* <DEDUP_REMOVED lines=11> */
[----:B0-----:R-:W-:Y:S01]  /*7140*/  F2FP.SATFINITE.E5M2.F32.PACK_AB_MERGE_C R5, RZ, R132, RZ ;  /* 0x00000084ff05723e */ /* 0x001fe200048060ff */
[----:B------:R0:W-:Y:S01]  /*7150*/  @!P5 STG.E.U8 desc[UR18][R18.64+0x19], R25 ;  /* 0x000019191200d986 */ /* 0x0001e2000c101112 */
[----:B------:R-:W-:Y:S01]  /*7160*/  ISETP.LT.OR P5, PT, R6, 0x22, !P2 ;  /* 0x000000220600780c */ /* 0x000fe200057a1670 */
[----:B------:R-:W-:Y:S01]  /*7170*/  FMUL R118, R118, R11 ;  /* 0x0000000b76767220 */ /* 0x000fe20000400000 */
[----:B------:R-:W-:Y:S01]  /*7180*/  F2FP.SATFINITE.E5M2.F32.PACK_AB_MERGE_C R117, RZ, R117, RZ ;  /* 0x00000075ff75723e */ /* 0x000fe200048060ff */
[----:B------:R-:W-:Y:S01]  /*7190*/  @!P4 STG.E.U8 desc[UR18][R18.64+0x18], R133 ;  /* 0x000018851200c986 */ /* 0x000fe2000c101112 */
[----:B------:R-:W-:Y:S01]  /*71a0*/  ISETP.LT.OR P4, PT, R6, 0x21, !P1 ;  /* 0x000000210600780c */ /* 0x000fe20004f81670 */
[-C--:B------:R-:W-:Y:S01]  /*71b0*/  FMUL R116, R116, R11.reuse ;  /* 0x0000000b74747220 */ /* 0x080fe20000400000 */
[----:B-1----:R-:W-:Y:S01]  /*71c0*/  F2FP.SATFINITE.E5M2.F32.PACK_AB_MERGE_C R27, RZ, R130, RZ ;  /* 0x00000082ff1b723e */ /* 0x002fe200048060ff */
[----:B------:R-:W-:Y:S01]  /*71d0*/  @!P6 STG.E.U8 desc[UR18][R20.64+0x20], R131 ;  /* 0x000020831400e986 */ /* 0x000fe2000c101112 */
[----:B------:R-:W-:Y:S01]  /*71e0*/  ISETP.LT.OR P6, PT, R6, 0x22, !P1 ;  /* 0x000000220600780c */ /* 0x000fe20004fc1670 */
[-C--:B------:R-:W-:Y:S01]  /*71f0*/  FMUL R115, R115, R11.reuse ;  /* 0x0000000b73737220 */ /* 0x080fe20000400000 */
[-C--:B------:R-:W-:Y:S01]  /*7200*/  FMUL R113, R113, R11.reuse ;  /* 0x0000000b71717220 */ /* 0x080fe20000400000 */
[----:B0-----:R-:W-:Y:S01]  /*7210*/  F2FP.SATFINITE.E5M2.F32.PACK_AB_MERGE_C R25, RZ, R128, RZ ;  /* 0x00000080ff19723e */ /* 0x001fe200048060ff */
[-C--:B------:R-:W-:Y:S01]  /*7220*/  FMUL R114, R114, R11.reuse ;  /* 0x0000000b72727220 */ /* 0x080fe20000400000 */
        /* <DEDUP_REMOVED lines=33> */
[C---:B------:R-:W-:Y:S01]  /*7440*/  ISETP.LT.OR P4, PT, R6.reuse, 0x31, !P1 ;  /* 0x000000310600780c */ /* 0x040fe20004f81670 */
[-C--:B------:R-:W-:Y:S01]  /*7450*/  FMUL R103, R103, R11.reuse ;  /* 0x0000000b67677220 */ /* 0x080fe20000400000 */
[-C--:B------:R-:W-:Y:S01]  /*7460*/  FMUL R101, R101, R11.reuse ;  /* 0x0000000b65657220 */ /* 0x080fe20000400000 */
        /* <DEDUP_REMOVED lines=15> */
[C---:B------:R-:W-:Y:S01]  /*7560*/  ISETP.LT.OR P6, PT, R6.reuse, 0x3a, !P1 ;  /* 0x0000003a0600780c */ /* 0x040fe20004fc1670 */
        /* <DEDUP_REMOVED lines=20> */
[-C--:B------:R-:W-:Y:S01]  /*76b0*/  FMUL R92, R92, R11.reuse ;  /* 0x0000000b5c5c7220 */ /* 0x080fe20000400000 */
[-C--:B------:R-:W-:Y:S01]  /*76c0*/  FMUL R89, R89, R11.reuse ;  /* 0x0000000b59597220 */ /* 0x080fe20000400000 */
        /* <DEDUP_REMOVED lines=19> */
[----:B------:R-:W-:-:S02]  /*7800*/  ISETP.LT.OR P6, PT, R6, 0x51, !P2 ;  /* 0x000000510600780c */ /* 0x000fc400057c1670 */
[----:B------:R-:W-:Y:S02]  /*7810*/  F2FP.SATFINITE.E5M2.F32.PACK_AB_MERGE_C R23, RZ, R23, RZ ;  /* 0x00000017ff17723e */ /* 0x000fe400048060ff */
[----:B0-----:R-:W-:Y:S01]  /*7820*/  F2FP.SATFINITE.E5M2.F32.PACK_AB_MERGE_C R5, RZ, R108, RZ ;  /* 0x0000006cff05723e */ /* 0x001fe200048060ff */
[----:B------:R0:W-:Y:S01]  /*7830*/  @!P5 STG.E.U8 desc[UR18][R18.64+0x49], R25 ;  /* 0x000049191200d986 */ /* 0x0001e2000c101112 */
[----:B------:R-:W-:-:S03]  /*7840*/  ISETP.LT.OR P5, PT, R6, 0x52, !P2 ;  /* 0x000000520600780c */ /* 0x000fc600057a1670 */
[----:B------:R-:W-:Y:S01]  /*7850*/  @!P4 STG.E.U8 desc[UR18][R18.64+0x48], R109 ;  /* 0x0000486d1200c986 */ /* 0x000fe2000c101112 */
[C---:B------:R-:W-:Y:S02]  /*7860*/  ISETP.LT.OR P4, PT, R6.reuse, 0x51, !P1 ;  /* 0x000000510600780c */ /* 0x040fe40004f81670 */
[----:B-1----:R-:W-:Y:S01]  /*7870*/  F2FP.SATFINITE.E5M2.F32.PACK_AB_MERGE_C R27, RZ, R106, RZ ;  /* 0x0000006aff1b723e */ /* 0x002fe200048060ff */
[----:B------:R-:W-:Y:S01]  /*7880*/  @!P6 STG.E.U8 desc[UR18][R20.64+0x50], R107 ;  /* 0x0000506b1400e986 */ /* 0x000fe2000c101112 */
[----:B------:R-:W-:Y:S02]  /*7890*/  ISETP.LT.OR P6, PT, R6, 0x52, !P1 ;  /* 0x000000520600780c */ /* 0x000fe40004fc1670 */
[----:B0-----:R-:W-:-:S03]  /*78a0*/  F2FP.SATFINITE.E5M2.F32.PACK_AB_MERGE_C R25, RZ, R104, RZ ;  /* 0x00000068ff19723e */ /* 0x001fc600048060ff */
[----:B------:R0:W-:Y:S01]  /*78b0*/  @!P5 STG.E.U8 desc[UR18][R20.64+0x51], R5 ;  /* 0x000051051400d986 */ /* 0x0001e2000c101112 */
[----:B------:R-:W-:-:S03]  /*78c0*/  ISETP.LT.OR P5, PT, R6, 0x5a, !P2 ;  /* 0x0000005a0600780c */ /* 0x000fc600057a1670 */
[----:B------:R-:W-:Y:S01]  /*78d0*/  @!P4 STG.E.U8 desc[UR18][R18.64+0x50], R105 ;  /* 0x000050691200c986 */ /* 0x000fe2000c101112 */
[----:B------:R-:W-:-:S03]  /*78e0*/  ISETP.LT.OR P4, PT, R6, 0x59, !P2 ;  /* 0x000000590600780c */ /* 0x000fc60005781670 */
[----:B------:R1:W-:Y:S01]  /*78f0*/  @!P6 STG.E.U8 desc[UR18][R18.64+0x51], R27 ;  /* 0x0000511b1200e986 */ /* 0x0003e2000c101112 */
[----:B------:R-:W-:Y:S02]  /*7900*/  ISETP.LT.OR P6, PT, R6, 0x59, !P1 ;  /* 0x000000590600780c */ /* 0x000fe40004fc1670 */
[----:B0-----:R-:W-:-:S03]  /*7910*/  F2FP.SATFINITE.E5M2.F32.PACK_AB_MERGE_C R5, RZ, R102, RZ ;  /* 0x00000066ff05723e */ /* 0x001fc600048060ff */
        /* <DEDUP_REMOVED lines=31> */
[C---:B------:R-:W-:Y:S02]  /*7b10*/  ISETP.LT.OR P5, PT, R6.reuse, 0x79, !P2 ;  /* 0x000000790600780c */ /* 0x040fe400057a1670 */
[C---:B------:R-:W-:Y:S01]  /*7b20*/  ISETP.LT.OR P2, PT, R6.reuse, 0x7a, !P2 ;  /* 0x0000007a0600780c */ /* 0x040fe20005741670 */
[----:B------:R2:W-:Y:S01]  /*7b30*/  @!P4 STG.E.U8 desc[UR18][R20.64+0x70], R91 ;  /* 0x0000705b1400c986 */ /* 0x0005e2000c101112 */
[C---:B------:R-:W-:Y:S02]  /*7b40*/  ISETP.LT.OR P4, PT, R6.reuse, 0x72, !P1 ;  /* 0x000000720600780c */ /* 0x040fe40004f81670 */
[----:B-1----:R-:W-:Y:S01]  /*7b50*/  F2FP.SATFINITE.E5M2.F32.PACK_AB_MERGE_C R27, RZ, R88, RZ ;  /* 0x00000058ff1b723e */ /* 0x002fe200048060ff */
[----:B------:R2:W-:Y:S01]  /*7b60*/  @!P6 STG.E.U8 desc[UR18][R18.64+0x70], R89 ;  /* 0x000070591200e986 */ /* 0x0005e2000c101112 */
[C---:B------:R-:W-:Y:S02]  /*7b70*/  ISETP.LT.OR P6, PT, R6.reuse, 0x79, !P1 ;  /* 0x000000790600780c */ /* 0x040fe40004fc1670 */
[----:B------:R-:W-:-:S02]  /*7b80*/  ISETP.LT.OR P1, PT, R6, 0x7a, !P1 ;  /* 0x0000007a0600780c */ /* 0x000fc40004f21670 */
[----:B0-----:R-:W-:-:S05]  /*7b90*/  F2FP.SATFINITE.E5M2.F32.PACK_AB_MERGE_C R25, RZ, R22, RZ ;  /* 0x00000016ff19723e */ /* 0x001fca00048060ff */
[----:B------:R2:W-:Y:S04]  /*7ba0*/  @!P4 STG.E.U8 desc[UR18][R18.64+0x71], R5 ;  /* 0x000071051200c986 */ /* 0x0005e8000c101112 */
[----:B------:R2:W-:Y:S04]  /*7bb0*/  @!P5 STG.E.U8 desc[UR18][R20.64+0x78], R17 ;  /* 0x000078111400d986 */ /* 0x0005e8000c101112 */
[----:B------:R2:W-:Y:S04]  /*7bc0*/  @!P2 STG.E.U8 desc[UR18][R20.64+0x79], R25 ;  /* 0x000079191400a986 */ /* 0x0005e8000c101112 */
[----:B------:R2:W-:Y:S04]  /*7bd0*/  @!P6 STG.E.U8 desc[UR18][R18.64+0x78], R23 ;  /* 0x000078171200e986 */ /* 0x0005e8000c101112 */
[----:B------:R2:W-:Y:S02]  /*7be0*/  @!P1 STG.E.U8 desc[UR18][R18.64+0x79], R27 ;  /* 0x0000791b12009986 */ /* 0x0005e4000c101112 */
.L_x_170:
[----:B------:R-:W-:Y:S05]  /*7bf0*/  BSYNC B0 ;  /* 0x0000000000007941 */ /* 0x000fea0003800000 */
.L_x_40:
[C---:B------:R-:W-:Y:S01]  /*7c00*/  LEA R2, P1, R8.reuse, R2, 0x1 ;  /* 0x0000000208027211 */ /* 0x040fe200078208ff */
[----:B------:R-:W-:Y:S01]  /*7c10*/  ULDC.64 UR6, c[0x0][0x650] ;  /* 0x0001940000067ab9 */ /* 0x000fe20000000a00 */
[----:B-----5:R-:W-:Y:S01]  /*7c20*/  IMAD.U32 R4, RZ, RZ, UR16 ;  /* 0x00000010ff047e24 */ /* 0x020fe2000f8e00ff */
[----:B--2---:R-:W-:Y:S01]  /*7c30*/  PRMT R17, RZ, 0x7610, R17 ;  /* 0x00007610ff117816 */ /* 0x004fe20000000011 */
[----:B------:R-:W-:Y:S01]  /*7c40*/  IMAD.MOV.U32 R6, RZ, RZ, -0x1 ;  /* 0xffffffffff067424 */ /* 0x000fe200078e00ff */
[----:B------:R-:W-:Y:S01]  /*7c50*/  LEA.HI.X R3, R8, R3, R0, 0x1, P1 ;  /* 0x0000000308037211 */ /* 0x000fe200008f0c00 */
[----:B------:R2:W-:Y:S01]  /*7c60*/  SYNCS.ARRIVE.TRANS64.A1T0 RZ, [R4+UR21], RZ ;  /* 0x000000ff04ff79a7 */ /* 0x0005e20008100015 */
[----:B------:R-:W-:Y:S01]  /*7c70*/  ISETP.GE.U32.AND P1, PT, R2, UR6, PT ;  /* 0x0000000602007c0c */ /* 0x000fe2000bf26070 */
[----:B0-----:R-:W-:-:S03]  /*7c80*/  IMAD.MOV.U32 R5, RZ, RZ, -0x1 ;  /* 0xffffffffff057424 */ /* 0x001fc600078e00ff */
[----:B------:R-:W-:Y:S01]  /*7c90*/  ISETP.GE.U32.AND.EX P1, PT, R3, UR7, PT, P1 ;  /* 0x0000000703007c0c */ /* 0x000fe2000bf26110 */
[----:B--2---:R-:W-:-:S12]  /*7ca0*/  IMAD.MOV.U32 R4, RZ, RZ, -0x1 ;  /* 0xffffffffff047424 */ /* 0x004fd800078e00ff */
[----:B------:R-:W-:Y:S05]  /*7cb0*/  @P1 BRA `(.L_x_171) ;  /* 0x0000000400601947 */ /* 0x000fea0003800000 */
[----:B------:R-:W0:Y:S01]  /*7cc0*/  S2R R28, SR_CTAID.X ;  /* 0x00000000001c7919 */ /* 0x000e220000002500 */
[----:B------:R-:W2:Y:S01]  /*7cd0*/  LDC.64 R22, c[0x0][0x628] ;  /* 0x00018a00ff167b82 */ /* 0x000ea20000000a00 */
[----:B------:R-:W-:Y:S01]  /*7ce0*/  ULDC UR6, c[0x0][0x150] ;  /* 0x0000540000067ab9 */ /* 0x000fe20000000800 */
[----:B-1--4-:R-:W-:Y:S01]  /*7cf0*/  IMAD.MOV.U32 R20, RZ, RZ, R2 ;  /* 0x000000ffff147224 */ /* 0x012fe200078e0002 */
[----:B------:R-:W1:Y:S01]  /*7d00*/  S2R R30, SR_CTAID.Y ;  /* 0x00000000001e7919 */ /* 0x000e620000002600 */
[----:B------:R-:W-:-:S04]  /*7d10*/  IMAD.MOV.U32 R21, RZ, RZ, R3 ;  /* 0x000000ffff157224 */ /* 0x000fc800078e0003 */
[----:B------:R-:W4:Y:S08]  /*7d20*/  LDC R31, c[0x0][0x144] ;  /* 0x00005100ff1f7b82 */ /* 0x000f300000000800 */
[----:B------:R-:W1:Y:S08]  /*7d30*/  LDC R6, c[0x0][0x630] ;  /* 0x00018c00ff067b82 */ /* 0x000e700000000800 */
[----:B------:R-:W1:Y:S01]  /*7d40*/  LDC.64 R26, c[0x0][0x620] ;  /* 0x00018800ff1a7b82 */ /* 0x000e620000000a00 */
[----:B--2---:R-:W-:-:S04]  /*7d50*/  ISETP.NE.U32.AND P1, PT, R22, RZ, PT ;  /* 0x000000ff1600720c */ /* 0x004fc80003f25070 */
[----:B------:R-:W-:Y:S02]  /*7d60*/  ISETP.NE.AND.EX P1, PT, R23, RZ, PT, P1 ;  /* 0x000000ff1700720c */ /* 0x000fe40003f25310 */
[----:B0-----:R-:W-:-:S05]  /*7d70*/  I2FP.F32.U32 R4, R28 ;  /* 0x0000001c00047245 */ /* 0x001fca0000201000 */
[----:B------:R-:W-:-:S04]  /*7d80*/  FMUL R4, R4, UR6 ;  /* 0x0000000604047c20 */ /* 0x000fc80008400000 */
[----:B------:R0:W2:Y:S02]  /*7d90*/  F2I.U32.TRUNC.NTZ R29, R4 ;  /* 0x00000004001d7305 */ /* 0x0000a4000020f000 */
[----:B----4-:R-:W-:Y:S05]  /*7da0*/  @!P1 BRA `(.L_x_172) ;  /* 0x0000000000289947 */ /* 0x010fea0003800000 */
[----:B------:R-:W4:Y:S02]  /*7db0*/  LDC R5, c[0x0][0x634] ;  /* 0x00018d00ff057b82 */ /* 0x000f240000000800 */
[----:B----4-:R-:W-:-:S05]  /*7dc0*/  IADD3 R17, P1, R2, R5, RZ ;  /* 0x0000000502117210 */ /* 0x010fca0007f3e0ff */
[----:B---3--:R-:W-:-:S04]  /*7dd0*/  IMAD.X R25, RZ, RZ, R3, P1 ;  /* 0x000000ffff197224 */ /* 0x008fc800008e0603 */
[----:B0-----:R-:W-:-:S04]  /*7de0*/  IMAD.WIDE.U32 R4, R25, R22, RZ ;  /* 0x0000001619047225 */ /* 0x001fc800078e00ff */
[----:B------:R-:W-:-:S04]  /*7df0*/  IMAD.WIDE.U32 R18, P1, R17, R23, R4 ;  /* 0x0000001711127225 */ /* 0x000fc80007820004 */
[----:B------:R-:W-:-:S04]  /*7e00*/  IMAD.WIDE.U32 R4, R17, R22, RZ ;  /* 0x0000001611047225 */ /* 0x000fc800078e00ff */
[----:B------:R-:W-:Y:S01]  /*7e10*/  IMAD.X R21, RZ, RZ, RZ, P1 ;  /* 0x000000ffff157224 */ /* 0x000fe200008e06ff */
[----:B------:R-:W-:Y:S01]  /*7e20*/  IADD3 RZ, P1, R5, R18, RZ ;  /* 0x0000001205ff7210 */ /* 0x000fe20007f3e0ff */
[----:B------:R-:W-:-:S04]  /*7e30*/  IMAD.MOV.U32 R20, RZ, RZ, R19 ;  /* 0x000000ffff147224 */ /* 0x000fc800078e0013 */
[----:B------:R-:W-:-:S08]  /*7e40*/  IMAD.WIDE.U32.X R20, R25, R23, R20, P1 ;  /* 0x0000001719147225 */ /* 0x000fd000008e0414 */
.L_x_172:
[----:B------:R-:W4:Y:S01]  /*7e50*/  LDC.64 R34, c[0x0][0x640] ;  /* 0x00019000ff227b82 */ /* 0x000f220000000a00 */
[-C--:B-1-3--:R-:W-:Y:S01]  /*7e60*/  SHF.R.U64 R24, R20, R6.reuse, R21 ;  /* 0x0000000614187219 */ /* 0x08afe20000001215 */
[----:B--2---:R-:W-:Y:S01]  /*7e70*/  IMAD.MOV R29, RZ, RZ, -R29 ;  /* 0x000000ffff1d7224 */ /* 0x004fe200078e0a1d */
[----:B0-----:R-:W-:Y:S01]  /*7e80*/  SHF.R.U32.HI R4, RZ, R6, R21 ;  /* 0x00000006ff047219 */ /* 0x001fe20000011615 */
[----:B------:R-:W-:Y:S01]  /*7e90*/  ULDC UR6, c[0x0][0x154] ;  /* 0x0000550000067ab9 */ /* 0x000fe20000000800 */
[----:B------:R-:W-:Y:S01]  /*7ea0*/  IADD3 R17, P1, RZ, -R24, RZ ;  /* 0x80000018ff117210 */ /* 0x000fe20007f3e0ff */
[----:B------:R-:W-:Y:S02]  /*7eb0*/  IMAD R29, R31, R29, R28 ;  /* 0x0000001d1f1d7224 */ /* 0x000fe400078e021c */
[----:B------:R-:W0:Y:S01]  /*7ec0*/  LDC R18, c[0x0][0x618] ;  /* 0x00018600ff127b82 */ /* 0x000e220000000800 */
[----:B------:R-:W-:Y:S02]  /*7ed0*/  IMAD.MOV.U32 R19, RZ, RZ, -0x1 ;  /* 0xffffffffff137424 */ /* 0x000fe400078e00ff */
[----:B------:R-:W-:-:S02]  /*7ee0*/  IMAD.X R5, RZ, RZ, ~R4, P1 ;  /* 0x000000ffff057224 */ /* 0x000fc400008e0e04 */
[----:B------:R-:W-:Y:S02]  /*7ef0*/  IMAD.MOV.U32 R21, RZ, RZ, 0x1 ;  /* 0x00000001ff157424 */ /* 0x000fe400078e00ff */
[-C--:B------:R-:W-:Y:S01]  /*7f00*/  IMAD R6, R5, R26.reuse, RZ ;  /* 0x0000001a05067224 */ /* 0x080fe200078e02ff */
[----:B------:R-:W1:Y:S01]  /*7f10*/  LDC R20, c[0x0][0x608] ;  /* 0x00018200ff147b82 */ /* 0x000e620000000800 */
[----:B------:R-:W-:-:S04]  /*7f20*/  IMAD.WIDE.U32 R4, R17, R26, R2 ;  /* 0x0000001a11047225 */ /* 0x000fc800078e0002 */
[----:B------:R-:W-:Y:S01]  /*7f30*/  IMAD R17, R17, R27, R6 ;  /* 0x0000001b11117224 */ /* 0x000fe200078e0206 */
[----:B------:R-:W-:Y:S02]  /*7f40*/  I2FP.F32.U32 R6, R30 ;  /* 0x0000001e00067245 */ /* 0x000fe40000201000 */
[----:B------:R-:W2:Y:S01]  /*7f50*/  LDC R32, c[0x0][0x658] ;  /* 0x00019600ff207b82 */ /* 0x000ea20000000800 */
[----:B------:R-:W-:Y:S01]  /*7f60*/  IMAD.IADD R5, R5, 0x1, R17 ;  /* 0x0000000105057824 */ /* 0x000fe200078e0211 */
[----:B----4-:R-:W-:Y:S01]  /*7f70*/  ISETP.NE.U32.AND P1, PT, R34, RZ, PT ;  /* 0x000000ff2200720c */ /* 0x010fe20003f25070 */
[----:B------:R-:W-:-:S03]  /*7f80*/  FMUL R17, R6, UR6 ;  /* 0x0000000606117c20 */ /* 0x000fc60008400000 */
[----:B------:R-:W-:Y:S01]  /*7f90*/  ISETP.NE.AND.EX P1, PT, R35, RZ, PT, P1 ;  /* 0x000000ff2300720c */ /* 0x000fe20003f25310 */
[----:B------:R3:W4:Y:S01]  /*7fa0*/  F2I.U32.TRUNC.NTZ R25, R17 ;  /* 0x0000001100197305 */ /* 0x000722000020f000 */
[----:B------:R-:W3:Y:S01]  /*7fb0*/  LDC R27, c[0x0][0x148] ;  /* 0x00005200ff1b7b82 */ /* 0x000ee20000000800 */
[-CC-:B0-----:R-:W-:Y:S02]  /*7fc0*/  SHF.R.U64 R22, R4, R18.reuse, R5.reuse ;  /* 0x0000001204167219 */ /* 0x181fe40000001205 */
[----:B------:R-:W-:-:S05]  /*7fd0*/  SHF.R.U32.HI R5, RZ, R18, R5 ;  /* 0x00000012ff057219 */ /* 0x000fca0000011605 */
[----:B------:R-:W0:Y:S01]  /*7fe0*/  LDC R28, c[0x0][0x600] ;  /* 0x00018000ff1c7b82 */ /* 0x000e220000000800 */
[-CC-:B-1----:R-:W-:Y:S02]  /*7ff0*/  SHF.R.U64 R6, R22, R20.reuse, R5.reuse ;  /* 0x0000001416067219 */ /* 0x182fe40000001205 */
[----:B------:R-:W-:-:S05]  /*8000*/  SHF.R.U32.HI R5, RZ, R20, R5 ;  /* 0x00000014ff057219 */ /* 0x000fca0000011605 */
[----:B------:R-:W1:Y:S01]  /*8010*/  LDC R33, c[0x0][0x648] ;  /* 0x00019200ff217b82 */ /* 0x000e620000000800 */
[-CC-:B--2---:R-:W-:Y:S02]  /*8020*/  SHF.R.U64 R26, R6, R32.reuse, R5.reuse ;  /* 0x00000020061a7219 */ /* 0x184fe40000001205 */
[-C--:B------:R-:W-:Y:S02]  /*8030*/  SHF.L.U32 R19, R19, R32.reuse, RZ ;  /* 0x0000002013137219 */ /* 0x080fe400000006ff */
[-C--:B------:R-:W-:Y:S01]  /*8040*/  SHF.R.U32.HI R5, RZ, R32.reuse, R5 ;  /* 0x00000020ff057219 */ /* 0x080fe20000011605 */
[----:B------:R-:W-:Y:S01]  /*8050*/  IMAD.MOV.U32 R4, RZ, RZ, R26 ;  /* 0x000000ffff047224 */ /* 0x000fe200078e001a */
[----:B------:R-:W-:Y:S01]  /*8060*/  SHF.L.U32 R32, R21, R32, RZ ;  /* 0x0000002015207219 */ /* 0x000fe200000006ff */
[----:B------:R-:W2:Y:S01]  /*8070*/  LDC R36, c[0x0][0x638] ;  /* 0x00018e00ff247b82 */ /* 0x000ea20000000800 */
[----:B------:R-:W-:-:S07]  /*8080*/  LOP3.LUT R31, RZ, R19, RZ, 0x33, !PT ;  /* 0x00000013ff1f7212 */ /* 0x000fce00078e33ff */
[----:B------:R-:W0:Y:S01]  /*8090*/  LDC R37, c[0x0][0x610] ;  /* 0x00018400ff257b82 */ /* 0x000e220000000800 */
[----:B----4-:R-:W-:Y:S05]  /*80a0*/  @!P1 BRA `(.L_x_173) ;  /* 0x0000000000289947 */ /* 0x010fea0003800000 */
[----:B---3--:R-:W3:Y:S02]  /*80b0*/  LDC R17, c[0x0][0x64c] ;  /* 0x00019300ff117b82 */ /* 0x008ee40000000800 */
        /* <DEDUP_REMOVED lines=9> */
.L_x_173:
[----:B-1----:R-:W-:Y:S01]  /*8150*/  SHF.R.U64 R4, R4, R33, R5 ;  /* 0x0000002104047219 */ /* 0x002fe20000001205 */
[----:B0-----:R-:W-:Y:S01]  /*8160*/  VIADD R19, R28, 0xffffffff ;  /* 0xffffffff1c137836 */ /* 0x001fe20000000000 */
[----:B---3--:R-:W-:Y:S01]  /*8170*/  LOP3.LUT R17, R6, R31, RZ, 0xc0, !PT ;  /* 0x0000001f06117212 */ /* 0x008fe200078ec0ff */
[----:B------:R-:W-:Y:S02]  /*8180*/  IMAD.MOV R25, RZ, RZ, -R25 ;  /* 0x000000ffff197224 */ /* 0x000fe400078e0a19 */
[----:B------:R-:W-:Y:S01]  /*8190*/  IMAD.MOV R5, RZ, RZ, -R4 ;  /* 0x000000ffff057224 */ /* 0x000fe200078e0a04 */
[----:B------:R-:W-:Y:S01]  /*81a0*/  LOP3.LUT R19, R22, R19, RZ, 0xc0, !PT ;  /* 0x0000001316137212 */ /* 0x000fe200078ec0ff */
[----:B------:R-:W-:Y:S02]  /*81b0*/  IMAD R6, R32, R4, R17 ;  /* 0x0000000420067224 */ /* 0x000fe400078e0211 */
[----:B------:R-:W-:Y:S02]  /*81c0*/  @P3 IMAD R29, R27, R25, R30 ;  /* 0x000000191b1d3224 */ /* 0x000fe400078e021e */
[----:B--2---:R-:W-:-:S02]  /*81d0*/  IMAD R4, R5, R36, R26 ;  /* 0x0000002405047224 */ /* 0x004fc400078e021a */
[----:B------:R-:W-:Y:S02]  /*81e0*/  IMAD R6, R6, R37, R29 ;  /* 0x0000002506067224 */ /* 0x000fe400078e021d */
[----:B------:R-:W-:Y:S02]  /*81f0*/  IMAD R19, R4, R28, R19 ;  /* 0x0000001c04137224 */ /* 0x000fe400078e0213 */
[----:B------:R-:W-:Y:S02]  /*8200*/  IMAD.MOV.U32 R17, RZ, RZ, 0x1 ;  /* 0x00000001ff117424 */ /* 0x000fe400078e00ff */
[----:B------:R-:W-:Y:S01]  /*8210*/  IMAD.MOV.U32 R4, RZ, RZ, R24 ;  /* 0x000000ffff047224 */ /* 0x000fe200078e0018 */
[----:B------:R-:W-:Y:S02]  /*8220*/  SEL R5, R19, R6, !P3 ;  /* 0x0000000613057207 */ /* 0x000fe40005800000 */
[----:B------:R-:W-:-:S07]  /*8230*/  SEL R6, R6, R19, !P3 ;  /* 0x0000001306067207 */ /* 0x000fce0005800000 */
.L_x_171:
[----:B------:R-:W-:Y:S02]  /*8240*/  LOP3.LUT P1, RZ, R17, 0xff, RZ, 0xc0, !PT ;  /* 0x000000ff11ff7812 */ /* 0x000fe4000782c0ff */
[----:B------:R-:W-:-:S11]  /*8250*/  LOP3.LUT R150, R150, 0x1, RZ, 0x3c, !PT ;  /* 0x0000000196967812 */ /* 0x000fd600078e3cff */
[----:B------:R-:W-:Y:S05]  /*8260*/  @P1 BRA `(.L_x_174) ;  /* 0xffffff9400481947 */ /* 0x000fea000383ffff */
[----:B------:R-:W-:Y:S05]  /*8270*/  EXIT ;  /* 0x000000000000794d */ /* 0x000fea0003800000 */
.L_x_18:
[----:B------:R-:W-:-:S08]  /*8280*/  ISETP.NE.AND P0, PT, R17, RZ, PT ;  /* 0x000000ff1100720c */ /* 0x000fd00003f05270 */
[----:B--23-5:R-:W0:-:S00]  /*8290*/  USETMAXREG.DEALLOC.CTAPOOL 0x28 ;  /* 0x00000028000079c8 */ /* 0x02ce0000080e0500 */
[----:B------:R-:W-:Y:S05]  /*82a0*/  @P0 EXIT ;  /* 0x000000000000094d */ /* 0x000fea0003800000 */
[----:B0-----:R-:W-:Y:S01]  /*82b0*/  LOP3.LUT P0, RZ, R18, 0xff, RZ, 0xc0, !PT ;  /* 0x000000ff12ff7812 */ /* 0x001fe2000780c0ff */
[----:B------:R-:W-:Y:S02]  /*82c0*/  IMAD.MOV.U32 R12, RZ, RZ, 0x1 ;  /* 0x00000001ff0c7424 */ /* 0x000fe400078e00ff */
[----:B------:R-:W-:-:S10]  /*82d0*/  IMAD.MOV.U32 R13, RZ, RZ, RZ ;  /* 0x000000ffff0d7224 */ /* 0x000fd400078e00ff */
[----:B------:R-:W-:Y:S05]  /*82e0*/  @!P0 BRA `(.L_x_175) ;  /* 0x0000000c00208947 */ /* 0x000fea0003800000 */
[----:B------:R-:W0:Y:S01]  /*82f0*/  S2UR UR8, SR_CgaCtaId ;  /* 0x00000000000879c3 */ /* 0x000e220000008800 */
[----:B------:R-:W-:Y:S01]  /*8300*/  LOP3.LUT P0, RZ, R16, 0x1f, RZ, 0xc0, !PT ;  /* 0x0000001f10ff7812 */ /* 0x000fe2000780c0ff */
[----:B------:R-:W-:Y:S01]  /*8310*/  ULDC UR5, c[0x0][0x658] ;  /* 0x0001960000057ab9 */ /* 0x000fe20000000800 */
[----:B------:R-:W-:Y:S01]  /*8320*/  UMOV UR6, 0xffffffff ;  /* 0xffffffff00067882 */ /* 0x000fe20000000000 */
[----:B------:R-:W-:Y:S01]  /*8330*/  BSSY B0, `(.L_x_175) ;  /* 0x00000c3000007945 */ /* 0x000fe20003800000 */
[C---:B------:R-:W-:Y:S01]  /*8340*/  ISETP.NE.AND P2, PT, R14.reuse, RZ, PT ;  /* 0x000000ff0e00720c */ /* 0x040fe20003f45270 */
[----:B------:R-:W-:Y:S01]  /*8350*/  USHF.L.U32 UR6, UR6, UR5, URZ ;  /* 0x0000000506067299 */ /* 0x000fe2000800063f */
[----:B------:R-:W-:Y:S01]  /*8360*/  ISETP.NE.OR P0, PT, R14, RZ, !P0 ;  /* 0x000000ff0e00720c */ /* 0x000fe20004705670 */
[----:B------:R-:W-:Y:S01]  /*8370*/  IMAD.MOV.U32 R15, RZ, RZ, 0x1 ;  /* 0x00000001ff0f7424 */ /* 0x000fe200078e00ff */
[----:B------:R-:W-:Y:S01]  /*8380*/  LOP3.LUT R14, R7, 0x2, RZ, 0xfc, !PT ;  /* 0x00000002070e7812 */ /* 0x000fe200078efcff */
[----:B------:R-:W-:Y:S01]  /*8390*/  IMAD.MOV.U32 R12, RZ, RZ, 0x1 ;  /* 0x00000001ff0c7424 */ /* 0x000fe200078e00ff */
[----:B------:R-:W-:Y:S01]  /*83a0*/  ULDC UR4, c[0x0][0x600] ;  /* 0x0001800000047ab9 */ /* 0x000fe20000000800 */
[----:B------:R-:W-:Y:S01]  /*83b0*/  IMAD.MOV.U32 R13, RZ, RZ, RZ ;  /* 0x000000ffff0d7224 */ /* 0x000fe200078e00ff */
[----:B------:R-:W-:Y:S01]  /*83c0*/  UMOV UR7, 0x1 ;  /* 0x0000000100077882 */ /* 0x000fe20000000000 */
[----:B------:R-:W-:-:S02]  /*83d0*/  UIADD3 UR21, UR13, 0x1, URZ ;  /* 0x000000010d157890 */ /* 0x000fc4000fffe03f */
[----:B------:R-:W-:Y:S02]  /*83e0*/  UIADD3 UR16, UR4, -0x1, URZ ;  /* 0xffffffff04107890 */ /* 0x000fe4000fffe03f */
[----:B------:R-:W-:Y:S02]  /*83f0*/  USHF.L.U32 UR18, UR7, UR5, URZ ;  /* 0x0000000507127299 */ /* 0x000fe4000800063f */
[----:B------:R-:W-:Y:S01]  /*8400*/  ULOP3.LUT UR17, URZ, UR6, URZ, 0x33, !UPT ;  /* 0x000000063f117292 */ /* 0x000fe2000f8e333f */
[----:B------:R-:W-:Y:S01]  /*8410*/  ULDC.64 UR22, c[0x0][0x198] ;  /* 0x0000660000167ab9 */ /* 0x000fe20000000a00 */
[----:B0-----:R-:W-:-:S10]  /*8420*/  IMAD.U32 R17, RZ, RZ, UR8 ;  /* 0x00000008ff117e24 */ /* 0x001fd4000f8e00ff */
.L_x_187:
[----:B------:R-:W-:-:S03]  /*8430*/  UMOV UR4, 0xffffffff ;  /* 0xffffffff00047882 */ /* 0x000fc60000000000 */
[----:B------:R-:W-:Y:S05]  /*8440*/  BRA.DIV UR4, `(.L_x_176) ;  /* 0x0000001604e07947 */ /* 0x000fea000b800000 */
[----:B------:R-:W-:-:S13]  /*8450*/  ELECT P1, URZ, PT ;  /* 0x00000000003f782f */ /* 0x000fda0003820000 */
.L_x_214:
[----:B------:R-:W0:Y:S01]  /*8460*/  LDC R10, c[0x0][0x28c] ;  /* 0x0000a300ff0a7b82 */ /* 0x000e220000000800 */
[----:B------:R-:W-:Y:S01]  /*8470*/  BSSY B1, `(.L_x_177) ;  /* 0x000003b000017945 */ /* 0x000fe20003800000 */
[----:B0-----:R-:W-:-:S13]  /*8480*/  ISETP.LT.OR P1, PT, R10, 0x1, !P1 ;  /* 0x000000010a00780c */ /* 0x001fda0004f21670 */
[----:B------:R-:W-:Y:S05]  /*8490*/  @P1 BRA `(.L_x_178) ;  /* 0x0000000000e01947 */ /* 0x000fea0003800000 */
[----:B------:R-:W-:Y:S02]  /*84a0*/  IMAD R17, R6, 0x2, R17 ;  /* 0x0000000206117824 */ /* 0x000fe400078e0211 */
[----:B------:R-:W-:Y:S02]  /*84b0*/  IMAD.SHL.U32 R18, R5, 0x80, RZ ;  /* 0x0000008005127824 */ /* 0x000fe400078e00ff */
[----:B------:R-:W-:Y:S02]  /*84c0*/  IMAD.MOV.U32 R20, RZ, RZ, RZ ;  /* 0x000000ffff147224 */ /* 0x000fe400078e00ff */
[----:B------:R-:W-:Y:S02]  /*84d0*/  IMAD.U32 R22, RZ, RZ, UR21 ;  /* 0x00000015ff167e24 */ /* 0x000fe4000f8e00ff */
[----:B------:R-:W-:Y:S02]  /*84e0*/  IMAD.MOV.U32 R5, RZ, RZ, R12 ;  /* 0x000000ffff057224 */ /* 0x000fe400078e000c */
[----:B------:R-:W-:-:S02]  /*84f0*/  IMAD.MOV.U32 R6, RZ, RZ, R13 ;  /* 0x000000ffff067224 */ /* 0x000fc400078e000d */
[----:B------:R-:W-:-:S07]  /*8500*/  IMAD.SHL.U32 R16, R17, 0x20, RZ ;  /* 0x0000002011107824 */ /* 0x000fce00078e00ff */
.L_x_182:
[----:B------:R-:W0:Y:S01]  /*8510*/  S2UR UR4, SR_CgaCtaId ;  /* 0x00000000000479c3 */ /* 0x000e220000008800 */
[----:B------:R-:W-:-:S07]  /*8520*/  MOV R10, 0x400 ;  /* 0x00000400000a7802 */ /* 0x000fce0000000f00 */
[----:B------:R-:W1:Y:S01]  /*8530*/  @!P2 LDC R11, c[0x0][0x500] ;  /* 0x00014000ff0bab82 */ /* 0x000e620000000800 */
[----:B0-----:R-:W-:-:S05]  /*8540*/  IMAD.U32 R17, RZ, RZ, UR4 ;  /* 0x00000004ff117e24 */ /* 0x001fca000f8e00ff */
[----:B------:R-:W-:Y:S02]  /*8550*/  LEA R21, R17, R10, 0x18 ;  /* 0x0000000a11157211 */ /* 0x000fe400078ec0ff */
[----:B------:R-:W-:-:S03]  /*8560*/  SHF.L.U32 R10, R5, 0x1f, RZ ;  /* 0x0000001f050a7819 */ /* 0x000fc600000006ff */
[----:B------:R-:W-:-:S04]  /*8570*/  IMAD R19, R6, 0x8, R21 ;  /* 0x0000000806137824 */ /* 0x000fc800078e0215 */
[----:B------:R-:W0:Y:S02]  /*8580*/  SYNCS.PHASECHK.TRANS64.TRYWAIT P1, [R19+URZ+0x90], R10 ;  /* 0x0000900a130075a7 */ /* 0x000e24000802017f */
[----:B01----:R-:W-:Y:S05]  /*8590*/  @!P1 BRA `(.L_x_179) ;  /* 0x0000001400ac9947 */ /* 0x003fea0003800000 */
.L_x_215:
[----:B0-----:R-:W-:Y:S01]  /*85a0*/  PRMT R10, R14, 0x9910, RZ ;  /* 0x000099100e0a7816 */ /* 0x001fe200000000ff */
[----:B------:R0:W-:Y:S03]  /*85b0*/  @!P2 SYNCS.ARRIVE.TRANS64 RZ, [R19+URZ], R11 ;  /* 0x0000000b13ffa9a7 */ /* 0x0001e6000800003f */
[----:B------:R-:W-:-:S13]  /*85c0*/  ISETP.NE.AND P1, PT, R10, 0x2, PT ;  /* 0x000000020a00780c */ /* 0x000fda0003f25270 */
[----:B0-----:R-:W-:Y:S05]  /*85d0*/  @P1 BRA `(.L_x_180) ;  /* 0x0000000000041947 */ /* 0x001fea0003800000 */
[----:B------:R-:W-:Y:S01]  /*85e0*/  BPT.TRAP 0x1 ;  /* 0x000000040000795c */ /* 0x000fe20000300000 */
.L_x_180:
[----:B------:R-:W-:Y:S05]  /*85f0*/  @P0 BRA `(.L_x_181) ;  /* 0x0000000000040947 */ /* 0x000fea0003800000 */
[----:B------:R-:W-:Y:S01]  /*8600*/  BPT.TRAP 0x1 ;  /* 0x000000040000795c */ /* 0x000fe20000300000 */
.L_x_181:
[----:B------:R-:W-:Y:S01]  /*8610*/  IMAD R10, R6, 0x2, R17 ;  /* 0x00000002060a7824 */ /* 0x000fe200078e0211 */
[----:B------:R-:W-:Y:S01]  /*8620*/  R2UR UR9, R19 ;  /* 0x00000000130972ca */ /* 0x000fe200000e0000 */
[----:B------:R-:W-:Y:S01]  /*8630*/  VIADD R22, R22, 0xffffffff ;  /* 0xffffffff16167836 */ /* 0x000fe20000000000 */
[----:B------:R-:W-:Y:S01]  /*8640*/  UIADD3 UR4, UP0, UR22, 0xf0, URZ ;  /* 0x000000f016047890 */ /* 0x000fe2000ff1e03f */
[--C-:B------:R-:W-:Y:S01]  /*8650*/  IMAD.U32 R10, R10, 0x800, R21.reuse ;  /* 0x000008000a0a7824 */ /* 0x100fe200078e0015 */
[----:B------:R-:W-:Y:S01]  /*8660*/  R2UR UR11, R16 ;  /* 0x00000000100b72ca */ /* 0x000fe200000e0000 */
[----:B------:R-:W-:Y:S01]  /*8670*/  IMAD R21, R6, 0x2000, R21 ;  /* 0x0000200006157824 */ /* 0x000fe200078e0215 */
[----:B------:R-:W-:Y:S01]  /*8680*/  R2UR UR10, R20 ;  /* 0x00000000140a72ca */ /* 0x000fe200000e0000 */
[----:B------:R-:W-:Y:S01]  /*8690*/  UIADD3 UR24, UP1, UR22, 0x1f0, URZ ;  /* 0x000001f016187890 */ /* 0x000fe2000ff3e03f */
[----:B------:R-:W-:Y:S01]  /*86a0*/  R2UR UR5, R10 ;  /* 0x000000000a0572ca */ /* 0x000fe200000e0000 */
[----:B------:R-:W-:Y:S01]  /*86b0*/  VIADD R6, R6, 0x1 ;  /* 0x0000000106067836 */ /* 0x000fe20000000000 */
[----:B------:R-:W-:Y:S01]  /*86c0*/  R2UR UR8, R21 ;  /* 0x00000000150872ca */ /* 0x000fe200000e0000 */
[----:B------:R-:W-:Y:S01]  /*86d0*/  UIADD3.X UR25, URZ, UR23, URZ, UP1, !UPT ;  /* 0x000000173f197290 */ /* 0x000fe20008ffe43f */
[----:B------:R-:W-:Y:S01]  /*86e0*/  R2UR UR12, R4 ;  /* 0x00000000040c72ca */ /* 0x000fe200000e0000 */
[----:B------:R-:W-:Y:S01]  /*86f0*/  UMOV UR20, 0x30000 ;  /* 0x0003000000147882 */ /* 0x000fe20000000000 */
[----:B------:R-:W-:Y:S01]  /*8700*/  R2UR UR19, R18 ;  /* 0x00000000121372ca */ /* 0x000fe200000e0000 */
[----:B------:R-:W-:Y:S01]  /*8710*/  UMOV UR6, 0x0 ;  /* 0x0000000000067882 */ /* 0x000fe20000000000 */
[----:B------:R-:W-:Y:S01]  /*8720*/  ISETP.GT.AND P4, PT, R22, 0x1, PT ;  /* 0x000000011600780c */ /* 0x000fe20003f84270 */
[----:B------:R-:W-:Y:S01]  /*8730*/  UMOV UR7, 0x10000000 ;  /* 0x1000000000077882 */ /* 0x000fe20000000000 */
[----:B------:R-:W-:Y:S01]  /*8740*/  ISETP.NE.AND P1, PT, R6, 0x12, PT ;  /* 0x000000120600780c */ /* 0x000fe20003f25270 */
[----:B------:R-:W-:-:S02]  /*8750*/  VIADD R20, R20, 0x40 ;  /* 0x0000004014147836 */ /* 0x000fc40000000000 */
[----:B------:R-:W-:Y:S01]  /*8760*/  UIADD3 UR14, UR5, 0x200, URZ ;  /* 0x00000200050e7890 */ /* 0x000fe2000fffe03f */
[----:B------:R-:W-:Y:S01]  /*8770*/  SEL R10, RZ, 0x1, P1 ;  /* 0x00000001ff0a7807 */ /* 0x000fe20000800000 */
[----:B------:R-:W-:Y:S01]  /*8780*/  UIADD3.X UR5, URZ, UR23, URZ, UP0, !UPT ;  /* 0x000000173f057290 */ /* 0x000fe200087fe43f */
[----:B------:R-:W-:Y:S01]  /*8790*/  SEL R6, R6, RZ, P1 ;  /* 0x000000ff06067207 */ /* 0x000fe20000800000 */
[----:B------:R-:W-:Y:S01]  /*87a0*/  UIADD3 UR15, UR8, 0x12200, URZ ;  /* 0x00012200080f7890 */ /* 0x000fe2000fffe03f */
[----:B------:R-:W-:Y:S02]  /*87b0*/  LOP3.LUT R5, R5, R10, RZ, 0x3c, !PT ;  /* 0x0000000a05057212 */ /* 0x000fe400078e3cff */
[----:B------:R-:W-:-:S04]  /*87c0*/  UMOV UR8, UR14 ;  /* 0x0000000e00087c82 */ /* 0x000fc80008000000 */
[----:B------:R0:W-:Y:S02]  /*87d0*/  UTMALDG.3D.MULTICAST [UR8], [UR4], UR20, desc[UR6] ;  /* 0x00000608040073b4 */ /* 0x0001e40008011814 */
[----:B0-----:R-:W-:Y:S01]  /*87e0*/  UMOV UR8, UR15 ;  /* 0x0000000f00087c82 */ /* 0x001fe20008000000 */
[----:B------:R-:W-:Y:S02]  /*87f0*/  UMOV UR11, UR19 ;  /* 0x00000013000b7c82 */ /* 0x000fe40008000000 */
[----:B------:R0:W-:Y:S02]  /*8800*/  UTMALDG.3D [UR8], [UR24], desc[UR6] ;  /* 0x00000608180075b4 */ /* 0x0001e40008011000 */
[----:B0-----:R-:W-:Y:S05]  /*8810*/  @P4 BRA `(.L_x_182) ;  /* 0xfffffffc003c4947 */ /* 0x001fea000383ffff */
.L_x_178:
[----:B------:R-:W-:Y:S05]  /*8820*/  BSYNC B1 ;  /* 0x0000000000017941 */ /* 0x000fea0003800000 */
.L_x_177:
[----:B------:R-:W-:Y:S01]  /*8830*/  LOP3.LUT P5, RZ, R15, 0xff, RZ, 0xc0, !PT ;  /* 0x000000ff0fff7812 */ /* 0x000fe200078ac0ff */
[----:B------:R-:W-:Y:S01]  /*8840*/  VIADD R6, R13, UR13 ;  /* 0x0000000d0d067c36 */ /* 0x000fe20008000000 */
[----:B------:R-:W-:Y:S01]  /*8850*/  ULDC.64 UR4, c[0x0][0x650] ;  /* 0x0001940000047ab9 */ /* 0x000fe20000000a00 */
[----:B------:R-:W-:Y:S01]  /*8860*/  IMAD.U32 R11, RZ, RZ, UR13 ;  /* 0x0000000dff0b7e24 */ /* 0x000fe2000f8e00ff */
[----:B------:R-:W-:Y:S01]  /*8870*/  UISETP.GE.U32.AND UP0, UPT, UR13, 0x12, UPT ;  /* 0x000000120d00788c */ /* 0x000fe2000bf06070 */
[----:B------:R-:W-:Y:S01]  /*8880*/  BSSY B1, `(.L_x_183) ;  /* 0x000006b000017945 */ /* 0x000fe20003800000 */
[----:B------:R-:W-:Y:S02]  /*8890*/  ISETP.GT.U32.AND P1, PT, R6, 0x11, PT ;  /* 0x000000110600780c */ /* 0x000fe40003f24070 */
[----:B------:R-:W-:Y:S02]  /*88a0*/  PRMT R15, RZ, 0x7610, R15 ;  /* 0x00007610ff0f7816 */ /* 0x000fe4000000000f */
[----:B------:R-:W-:-:S02]  /*88b0*/  ISETP.LT.U32.AND P1, PT, R11, 0x12, P1 ;  /* 0x000000120b00780c */ /* 0x000fc40000f21070 */
[----:B------:R-:W-:Y:S01]  /*88c0*/  PLOP3.LUT P4, PT, PT, PT, UP0, 0x80, 0x0 ;  /* 0x000000000000781c */ /* 0x000fe20003f8f008 */
[----:B------:R-:W0:Y:S01]  /*88d0*/  @P5 S2R R17, SR_CgaCtaId ;  /* 0x0000000000115919 */ /* 0x000e220000008800 */
[----:B------:R-:W-:-:S04]  /*88e0*/  @P5 MOV R4, 0x400 ;  /* 0x0000040000045802 */ /* 0x000fc80000000f00 */
[----:B0-----:R-:W-:Y:S01]  /*88f0*/  @P5 LEA R10, R17, R4, 0x18 ;  /* 0x00000004110a5211 */ /* 0x001fe200078ec0ff */
[----:B------:R-:W-:-:S03]  /*8900*/  IMAD.WIDE.U32 R4, R6, 0x38e38e39, RZ ;  /* 0x38e38e3906047825 */ /* 0x000fc600078e00ff */
[----:B------:R0:W-:Y:S01]  /*8910*/  @P5 SYNCS.ARRIVE.TRANS64.A1T0 RZ, [R10+URZ+0x158], RZ ;  /* 0x000158ff0aff59a7 */ /* 0x0001e2000810003f */
[----:B------:R-:W-:Y:S01]  /*8920*/  IADD3 R2, P5, R2, R8, RZ ;  /* 0x0000000802027210 */ /* 0x000fe20007fbe0ff */
[----:B------:R-:W-:Y:S01]  /*8930*/  IMAD.MOV.U32 R4, RZ, RZ, -0x1 ;  /* 0xffffffffff047424 */ /* 0x000fe200078e00ff */
[----:B------:R-:W-:Y:S02]  /*8940*/  SHF.R.U32.HI R11, RZ, 0x2, R5 ;  /* 0x00000002ff0b7819 */ /* 0x000fe40000011605 */
[----:B------:R-:W-:Y:S01]  /*8950*/  SEL R5, RZ, 0x1, !P1 ;  /* 0x00000001ff057807 */ /* 0x000fe20004800000 */
[----:B------:R-:W-:Y:S01]  /*8960*/  IMAD.X R3, R3, 0x1, R0, P5 ;  /* 0x0000000103037824 */ /* 0x000fe200028e0600 */
[----:B------:R-:W-:Y:S01]  /*8970*/  ISETP.GE.U32.AND P1, PT, R2, UR4, PT ;  /* 0x0000000402007c0c */ /* 0x000fe2000bf26070 */
[----:B------:R-:W-:Y:S01]  /*8980*/  IMAD R13, R11, -0x12, R6 ;  /* 0xffffffee0b0d7824 */ /* 0x000fe200078e0206 */
[----:B------:R-:W-:Y:S01]  /*8990*/  LOP3.LUT R12, R12, R5, RZ, 0x3c, !PT ;  /* 0x000000050c0c7212 */ /* 0x000fe200078e3cff */
[----:B------:R-:W-:Y:S01]  /*89a0*/  IMAD.MOV.U32 R6, RZ, RZ, -0x1 ;  /* 0xffffffffff067424 */ /* 0x000fe200078e00ff */
[----:B------:R-:W-:Y:S01]  /*89b0*/  ISETP.GE.U32.AND.EX P1, PT, R3, UR5, PT, P1 ;  /* 0x0000000503007c0c */ /* 0x000fe2000bf26110 */
[----:B------:R-:W-:Y:S01]  /*89c0*/  IMAD.MOV.U32 R5, RZ, RZ, -0x1 ;  /* 0xffffffffff057424 */ /* 0x000fe200078e00ff */
[----:B------:R-:W-:-:S02]  /*89d0*/  @P4 LOP3.LUT R12, R12, 0x1, R11, 0x78, !PT ;  /* 0x000000010c0c4812 */ /* 0x000fc400078e780b */
[----:B0-----:R-:W-:-:S09]  /*89e0*/  PRMT R10, RZ, 0x7610, R10 ;  /* 0x00007610ff0a7816 */ /* 0x001fd2000000000a */
[----:B------:R-:W-:Y:S05]  /*89f0*/  @P1 BRA `(.L_x_184) ;  /* 0x00000004004c1947 */ /* 0x000fea0003800000 */
[----:B------:R-:W0:Y:S01]  /*8a00*/  S2R R18, SR_CTAID.X ;  /* 0x0000000000127919 */ /* 0x000e220000002500 */
[----:B------:R-:W-:Y:S01]  /*8a10*/  ULDC.64 UR4, c[0x0][0x628] ;  /* 0x00018a0000047ab9 */ /* 0x000fe20000000a00 */
[----:B------:R-:W1:Y:S01]  /*8a20*/  LDC R19, c[0x0][0x144] ;  /* 0x00005100ff137b82 */ /* 0x000e620000000800 */
[----:B------:R-:W-:Y:S01]  /*8a30*/  ISETP.NE.U32.AND P1, PT, RZ, UR4, PT ;  /* 0x00000004ff007c0c */ /* 0x000fe2000bf25070 */
[----:B------:R-:W2:Y:S01]  /*8a40*/  S2R R6, SR_CTAID.Y ;  /* 0x0000000000067919 */ /* 0x000ea20000002600 */
[----:B------:R-:W-:Y:S01]  /*8a50*/  ULDC UR7, c[0x0][0x630] ;  /* 0x00018c0000077ab9 */ /* 0x000fe20000000800 */
[----:B------:R-:W-:Y:S01]  /*8a60*/  ULDC UR8, c[0x0][0x150] ;  /* 0x0000540000087ab9 */ /* 0x000fe20000000800 */
[----:B------:R-:W-:Y:S01]  /*8a70*/  ISETP.NE.AND.EX P1, PT, RZ, UR5, PT, P1 ;  /* 0x00000005ff007c0c */ /* 0x000fe2000bf25310 */
[----:B------:R-:W-:Y:S02]  /*8a80*/  IMAD.MOV.U32 R4, RZ, RZ, R2 ;  /* 0x000000ffff047224 */ /* 0x000fe400078e0002 */
[----:B------:R-:W-:Y:S01]  /*8a90*/  IMAD.MOV.U32 R5, RZ, RZ, R3 ;  /* 0x000000ffff057224 */ /* 0x000fe200078e0003 */
[----:B0-----:R-:W-:-:S09]  /*8aa0*/  I2FP.F32.U32 R20, R18 ;  /* 0x0000001200147245 */ /* 0x001fd20000201000 */
[----:B------:R-:W-:Y:S05]  /*8ab0*/  @!P1 BRA `(.L_x_185) ;  /* 0x0000000000289947 */ /* 0x000fea0003800000 */
[----:B------:R-:W-:Y:S02]  /*8ac0*/  ULDC UR6, c[0x0][0x634] ;  /* 0x00018d0000067ab9 */ /* 0x000fe40000000800 */
[----:B------:R-:W-:-:S05]  /*8ad0*/  IADD3 R5, P1, R2, UR6, RZ ;  /* 0x0000000602057c10 */ /* 0x000fca000ff3e0ff */
[----:B------:R-:W-:-:S04]  /*8ae0*/  IMAD.X R21, RZ, RZ, R3, P1 ;  /* 0x000000ffff157224 */ /* 0x000fc800008e0603 */
[----:B------:R-:W-:-:S04]  /*8af0*/  IMAD.WIDE.U32 R10, R21, UR4, RZ ;  /* 0x00000004150a7c25 */ /* 0x000fc8000f8e00ff */
[----:B------:R-:W-:-:S04]  /*8b00*/  IMAD.WIDE.U32 R10, P1, R5, UR5, R10 ;  /* 0x00000005050a7c25 */ /* 0x000fc8000f82000a */
[----:B------:R-:W-:-:S04]  /*8b10*/  IMAD.WIDE.U32 R4, R5, UR4, RZ ;  /* 0x0000000405047c25 */ /* 0x000fc8000f8e00ff */
[----:B------:R-:W-:Y:S01]  /*8b20*/  IMAD.MOV.U32 R4, RZ, RZ, R11 ;  /* 0x000000ffff047224 */ /* 0x000fe200078e000b */
[----:B------:R-:W-:Y:S01]  /*8b30*/  IADD3 RZ, P4, R5, R10, RZ ;  /* 0x0000000a05ff7210 */ /* 0x000fe20007f9e0ff */
[----:B------:R-:W-:-:S04]  /*8b40*/  IMAD.X R5, RZ, RZ, RZ, P1 ;  /* 0x000000ffff057224 */ /* 0x000fc800008e06ff */
[----:B------:R-:W-:-:S08]  /*8b50*/  IMAD.WIDE.U32.X R4, R21, UR5, R4, P4 ;  /* 0x0000000515047c25 */ /* 0x000fd0000a0e0404 */
.L_x_185:
[----:B------:R-:W-:Y:S01]  /*8b60*/  FMUL R20, R20, UR8 ;  /* 0x0000000814147c20 */ /* 0x000fe20008400000 */
[--C-:B------:R-:W-:Y:S01]  /*8b70*/  SHF.R.U64 R16, R4, UR7, R5.reuse ;  /* 0x0000000704107c19 */ /* 0x100fe20008001205 */
[----:B------:R-:W-:Y:S01]  /*8b80*/  ULDC.64 UR4, c[0x0][0x620] ;  /* 0x0001880000047ab9 */ /* 0x000fe20000000a00 */
[----:B------:R-:W-:Y:S01]  /*8b90*/  SHF.R.U32.HI R4, RZ, UR7, R5 ;  /* 0x00000007ff047c19 */ /* 0x000fe20008011605 */
[----:B------:R-:W-:Y:S01]  /*8ba0*/  ULDC.64 UR6, c[0x0][0x640] ;  /* 0x0001900000067ab9 */ /* 0x000fe20000000a00 */
[----:B------:R-:W-:Y:S01]  /*8bb0*/  IADD3 R5, P1, RZ, -R16, RZ ;  /* 0x80000010ff057210 */ /* 0x000fe20007f3e0ff */
[----:B------:R-:W0:Y:S01]  /*8bc0*/  F2I.U32.TRUNC.NTZ R20, R20 ;  /* 0x0000001400147305 */ /* 0x000e22000020f000 */
[----:B------:R-:W3:Y:S03]  /*8bd0*/  LDC R21, c[0x0][0x148] ;  /* 0x00005200ff157b82 */ /* 0x000ee60000000800 */
[----:B------:R-:W-:Y:S01]  /*8be0*/  IMAD.X R4, RZ, RZ, ~R4, P1 ;  /* 0x000000ffff047224 */ /* 0x000fe200008e0e04 */
[----:B------:R-:W-:-:S03]  /*8bf0*/  ISETP.NE.U32.AND P1, PT, RZ, UR6, PT ;  /* 0x00000006ff007c0c */ /* 0x000fc6000bf25070 */
[----:B------:R-:W-:Y:S01]  /*8c00*/  IMAD R4, R4, UR4, RZ ;  /* 0x0000000404047c24 */ /* 0x000fe2000f8e02ff */
[----:B------:R-:W-:-:S03]  /*8c10*/  ISETP.NE.AND.EX P1, PT, RZ, UR7, PT, P1 ;  /* 0x00000007ff007c0c */ /* 0x000fc6000bf25310 */
[C---:B------:R-:W-:Y:S01]  /*8c20*/  IMAD R11, R5.reuse, UR5, R4 ;  /* 0x00000005050b7c24 */ /* 0x040fe2000f8e0204 */
[----:B------:R-:W-:Y:S01]  /*8c30*/  ULDC UR5, c[0x0][0x154] ;  /* 0x0000550000057ab9 */ /* 0x000fe20000000800 */
[----:B------:R-:W-:Y:S01]  /*8c40*/  IMAD.WIDE.U32 R4, R5, UR4, R2 ;  /* 0x0000000405047c25 */ /* 0x000fe2000f8e0002 */
[----:B------:R-:W-:-:S03]  /*8c50*/  ULDC UR4, c[0x0][0x618] ;  /* 0x0001860000047ab9 */ /* 0x000fc60000000800 */
[----:B0-----:R-:W-:Y:S02]  /*8c60*/  IMAD.MOV R10, RZ, RZ, -R20 ;  /* 0x000000ffff0a7224 */ /* 0x001fe400078e0a14 */
[----:B------:R-:W-:Y:S02]  /*8c70*/  IMAD.IADD R5, R5, 0x1, R11 ;  /* 0x0000000105057824 */ /* 0x000fe400078e020b */
[----:B-1----:R-:W-:Y:S01]  /*8c80*/  IMAD R18, R19, R10, R18 ;  /* 0x0000000a13127224 */ /* 0x002fe200078e0212 */
[----:B--2---:R-:W-:Y:S02]  /*8c90*/  I2FP.F32.U32 R10, R6 ;  /* 0x00000006000a7245 */ /* 0x004fe40000201000 */
[--C-:B------:R-:W-:Y:S02]  /*8ca0*/  SHF.R.U64 R19, R4, UR4, R5.reuse ;  /* 0x0000000404137c19 */ /* 0x100fe40008001205 */
[----:B------:R-:W-:Y:S01]  /*8cb0*/  SHF.R.U32.HI R4, RZ, UR4, R5 ;  /* 0x00000004ff047c19 */ /* 0x000fe20008011605 */
[----:B------:R-:W-:Y:S01]  /*8cc0*/  FMUL R10, R10, UR5 ;  /* 0x000000050a0a7c20 */ /* 0x000fe20008400000 */
[----:B------:R-:W-:-:S02]  /*8cd0*/  ULDC UR4, c[0x0][0x608] ;  /* 0x0001820000047ab9 */ /* 0x000fc40000000800 */
[--C-:B------:R-:W-:Y:S01]  /*8ce0*/  SHF.R.U64 R22, R19, UR4, R4.reuse ;  /* 0x0000000413167c19 */ /* 0x100fe20008001204 */
[----:B------:R0:W1:Y:S01]  /*8cf0*/  F2I.U32.TRUNC.NTZ R24, R10 ;  /* 0x0000000a00187305 */ /* 0x000062000020f000 */
[----:B------:R-:W-:Y:S01]  /*8d00*/  SHF.R.U32.HI R5, RZ, UR4, R4 ;  /* 0x00000004ff057c19 */ /* 0x000fe20008011604 */
[----:B------:R-:W-:-:S03]  /*8d10*/  ULDC UR4, c[0x0][0x658] ;  /* 0x0001960000047ab9 */ /* 0x000fc60000000800 */
[--C-:B------:R-:W-:Y:S02]  /*8d20*/  SHF.R.U64 R20, R22, UR4, R5.reuse ;  /* 0x0000000416147c19 */ /* 0x100fe40008001205 */
[----:B------:R-:W-:-:S03]  /*8d30*/  SHF.R.U32.HI R23, RZ, UR4, R5 ;  /* 0x00000004ff177c19 */ /* 0x000fc60008011605 */
[----:B------:R-:W-:Y:S02]  /*8d40*/  IMAD.MOV.U32 R4, RZ, RZ, R20 ;  /* 0x000000ffff047224 */ /* 0x000fe400078e0014 */
[----:B------:R-:W-:Y:S01]  /*8d50*/  IMAD.MOV.U32 R5, RZ, RZ, R23 ;  /* 0x000000ffff057224 */ /* 0x000fe200078e0017 */
[----:B0-----:R-:W-:Y:S06]  /*8d60*/  @!P1 BRA `(.L_x_186) ;  /* 0x0000000000289947 */ /* 0x001fec0003800000 */
        /* <DEDUP_REMOVED lines=10> */
.L_x_186:
[----:B------:R-:W-:Y:S01]  /*8e10*/  ULDC UR4, c[0x0][0x648] ;  /* 0x0001920000047ab9 */ /* 0x000fe20000000800 */
[----:B------:R-:W-:Y:S01]  /*8e20*/  LOP3.LUT R22, R22, UR17, RZ, 0xc0, !PT ;  /* 0x0000001116167c12 */ /* 0x000fe2000f8ec0ff */
[----:B-1----:R-:W-:Y:S01]  /*8e30*/  IMAD.MOV R24, RZ, RZ, -R24 ;  /* 0x000000ffff187224 */ /* 0x002fe200078e0a18 */
[----:B------:R-:W-:Y:S01]  /*8e40*/  SHF.R.U64 R5, R4, UR4, R5 ;  /* 0x0000000404057c19 */ /* 0x000fe20008001205 */
[----:B------:R-:W-:Y:S01]  /*8e50*/  ULDC UR4, c[0x0][0x638] ;  /* 0x00018e0000047ab9 */ /* 0x000fe20000000800 */
[----:B------:R-:W-:Y:S01]  /*8e60*/  LOP3.LUT R19, R19, UR16, RZ, 0xc0, !PT ;  /* 0x0000001013137c12 */ /* 0x000fe2000f8ec0ff */
[----:B---3--:R-:W-:Y:S01]  /*8e70*/  @P3 IMAD R18, R21, R24, R6 ;  /* 0x0000001815123224 */ /* 0x008fe200078e0206 */
[----:B------:R-:W-:Y:S01]  /*8e80*/  ULDC UR5, c[0x0][0x610] ;  /* 0x0001840000057ab9 */ /* 0x000fe20000000800 */
[----:B------:R-:W-:Y:S02]  /*8e90*/  IMAD.MOV R11, RZ, RZ, -R5 ;  /* 0x000000ffff0b7224 */ /* 0x000fe400078e0a05 */
[----:B------:R-:W-:-:S02]  /*8ea0*/  IMAD R5, R5, UR18, R22 ;  /* 0x0000001205057c24 */ /* 0x000fc4000f8e0216 */
[----:B------:R-:W-:Y:S01]  /*8eb0*/  IMAD R20, R11, UR4, R20 ;  /* 0x000000040b147c24 */ /* 0x000fe2000f8e0214 */
[----:B------:R-:W-:Y:S01]  /*8ec0*/  ULDC UR4, c[0x0][0x600] ;  /* 0x0001800000047ab9 */ /* 0x000fe20000000800 */
[----:B------:R-:W-:Y:S02]  /*8ed0*/  IMAD R18, R5, UR5, R18 ;  /* 0x0000000505127c24 */ /* 0x000fe4000f8e0212 */
[----:B------:R-:W-:Y:S02]  /*8ee0*/  IMAD R11, R20, UR4, R19 ;  /* 0x00000004140b7c24 */ /* 0x000fe4000f8e0213 */
[----:B------:R-:W-:Y:S02]  /*8ef0*/  IMAD.MOV.U32 R10, RZ, RZ, 0x1 ;  /* 0x00000001ff0a7424 */ /* 0x000fe400078e00ff */
[----:B------:R-:W-:Y:S01]  /*8f00*/  IMAD.MOV.U32 R4, RZ, RZ, R16 ;  /* 0x000000ffff047224 */ /* 0x000fe200078e0010 */
[----:B------:R-:W-:Y:S02]  /*8f10*/  SEL R5, R11, R18, !P3 ;  /* 0x000000120b057207 */ /* 0x000fe40005800000 */
[----:B------:R-:W-:-:S07]  /*8f20*/  SEL R6, R18, R11, !P3 ;  /* 0x0000000b12067207 */ /* 0x000fce0005800000 */
.L_x_184:
[----:B------:R-:W-:Y:S05]  /*8f30*/  BSYNC B1 ;  /* 0x0000000000017941 */ /* 0x000fea0003800000 */
.L_x_183:
[----:B------:R-:W-:-:S13]  /*8f40*/  LOP3.LUT P1, RZ, R10, 0xff, RZ, 0xc0, !PT ;  /* 0x000000ff0aff7812 */ /* 0x000fda000782c0ff */
[----:B------:R-:W-:Y:S05]  /*8f50*/  @P1 BRA `(.L_x_187) ;  /* 0xfffffff400341947 */ /* 0x000fea000383ffff */
[----:B------:R-:W-:Y:S05]  /*8f60*/  BSYNC B0 ;  /* 0x0000000000007941 */ /* 0x000fea0003800000 */
.L_x_175:
[----:B------:R-:W-:-:S03]  /*8f70*/  UMOV UR4, 0xffffffff ;  /* 0xffffffff00047882 */ /* 0x000fc60000000000 */
[----:B------:R-:W-:Y:S05]  /*8f80*/  BRA.DIV UR4, `(.L_x_188) ;  /* 0x0000000e04447947 */ /* 0x000fea000b800000 */
[----:B------:R-:W-:-:S13]  /*8f90*/  ELECT P0, URZ, PT ;  /* 0x00000000003f782f */ /* 0x000fda0003800000 */
.L_x_218:
[----:B------:R-:W-:Y:S04]  /*8fa0*/  BSSY B0, `(.L_x_189) ;  /* 0x00000a9000007945 */ /* 0x000fe80003800000 */
[----:B------:R-:W-:Y:S05]  /*8fb0*/  @!P0 BRA `(.L_x_190) ;  /* 0x00000008009c8947 */ /* 0x000fea0003800000 */
[----:B------:R-:W-:-:S04]  /*8fc0*/  LOP3.LUT R7, R7, 0x2, RZ, 0xfc, !PT ;  /* 0x0000000207077812 */ /* 0x000fc800078efcff */
[----:B------:R-:W-:-:S13]  /*8fd0*/  ISETP.NE.AND P0, PT, R7, 0x3, PT ;  /* 0x000000030700780c */ /* 0x000fda0003f05270 */
[----:B------:R-:W-:Y:S05]  /*8fe0*/  @!P0 BRA `(.L_x_191) ;  /* 0x0000000000048947 */ /* 0x000fea0003800000 */
[----:B------:R-:W-:Y:S01]  /*8ff0*/  BPT.TRAP 0x1 ;  /* 0x000000040000795c */ /* 0x000fe20000300000 */
.L_x_191:
[----:B------:R-:W0:Y:S01]  /*9000*/  S2R R3, SR_CgaCtaId ;  /* 0x0000000000037919 */ /* 0x000e220000008800 */
[----:B------:R-:W-:Y:S02]  /*9010*/  MOV R0, 0x400 ;  /* 0x0000040000007802 */ /* 0x000fe40000000f00 */
[----:B------:R-:W-:Y:S02]  /*9020*/  SHF.L.U32 R2, R12, 0x1f, RZ ;  /* 0x0000001f0c027819 */ /* 0x000fe400000006ff */
[----:B0-----:R-:W-:-:S05]  /*9030*/  LEA R0, R3, R0, 0x18 ;  /* 0x0000000003007211 */ /* 0x001fca00078ec0ff */
[----:B------:R-:W-:-:S04]  /*9040*/  VIADD R0, R0, 0x90 ;  /* 0x0000009000007836 */ /* 0x000fc80000000000 */
[C---:B------:R-:W-:Y:S02]  /*9050*/  IMAD R5, R13.reuse, 0x8, R0 ;  /* 0x000000080d057824 */ /* 0x040fe400078e0200 */
[----:B------:R-:W-:Y:S02]  /*9060*/  VIADD R13, R13, 0x1 ;  /* 0x000000010d0d7836 */ /* 0x000fe40000000000 */
[----:B------:R-:W0:Y:S03]  /*9070*/  SYNCS.PHASECHK.TRANS64.TRYWAIT P0, [R5+URZ], R2 ;  /* 0x00000002050075a7 */ /* 0x000e26000800017f */
[----:B------:R-:W-:-:S04]  /*9080*/  ISETP.NE.AND P1, PT, R13, 0x12, PT ;  /* 0x000000120d00780c */ /* 0x000fc80003f25270 */
[----:B------:R-:W-:Y:S02]  /*9090*/  SEL R3, RZ, 0x1, P1 ;  /* 0x00000001ff037807 */ /* 0x000fe40000800000 */
[----:B------:R-:W-:Y:S02]  /*90a0*/  SEL R13, R13, RZ, P1 ;  /* 0x000000ff0d0d7207 */ /* 0x000fe40000800000 */
[----:B------:R-:W-:-:S03]  /*90b0*/  LOP3.LUT R12, R12, R3, RZ, 0x3c, !PT ;  /* 0x000000030c0c7212 */ /* 0x000fc600078e3cff */
[----:B------:R-:W-:Y:S01]  /*90c0*/  IMAD R7, R13, 0x8, R0 ;  /* 0x000000080d077824 */ /* 0x000fe200078e0200 */
[----:B------:R-:W-:Y:S01]  /*90d0*/  SHF.L.U32 R4, R12, 0x1f, RZ ;  /* 0x0000001f0c047819 */ /* 0x000fe200000006ff */
[----:B0-----:R-:W-:Y:S06]  /*90e0*/  @!P0 BRA `(.L_x_192) ;  /* 0x0000000c00108947 */ /* 0x001fec0003800000 */
.L_x_219:
[----:B------:R-:W1:Y:S01]  /*90f0*/  SYNCS.PHASECHK.TRANS64.TRYWAIT P0, [R7+URZ], R4 ;  /* 0x00000004070075a7 */ /* 0x000e62000800017f */
[----:B0-----:R-:W-:-:S05]  /*9100*/  VIADD R2, R13, 0x1 ;  /* 0x000000010d027836 */ /* 0x001fca0000000000 */
[----:B------:R-:W-:-:S04]  /*9110*/  ISETP.NE.AND P1, PT, R2, 0x12, PT ;  /* 0x000000120200780c */ /* 0x000fc80003f25270 */
[----:B------:R-:W-:Y:S02]  /*9120*/  SEL R3, RZ, 0x1, P1 ;  /* 0x00000001ff037807 */ /* 0x000fe40000800000 */
[----:B------:R-:W-:Y:S02]  /*9130*/  SEL R9, R2, RZ, P1 ;  /* 0x000000ff02097207 */ /* 0x000fe40000800000 */
[----:B------:R-:W-:-:S03]  /*9140*/  LOP3.LUT R12, R12, R3, RZ, 0x3c, !PT ;  /* 0x000000030c0c7212 */ /* 0x000fc600078e3cff */
[----:B------:R-:W-:Y:S01]  /*9150*/  IMAD R6, R9, 0x8, R0 ;  /* 0x0000000809067824 */ /* 0x000fe200078e0200 */
[----:B------:R-:W-:Y:S01]  /*9160*/  SHF.L.U32 R5, R12, 0x1f, RZ ;  /* 0x0000001f0c057819 */ /* 0x000fe200000006ff */
[----:B-1----:R-:W-:Y:S06]  /*9170*/  @!P0 BRA `(.L_x_193) ;  /* 0x0000000c00008947 */ /* 0x002fec0003800000 */
.L_x_220:
[----:B------:R-:W1:Y:S01]  /*9180*/  SYNCS.PHASECHK.TRANS64.TRYWAIT P0, [R6+URZ], R5 ;  /* 0x00000005060075a7 */ /* 0x000e62000800017f */
[----:B------:R-:W-:-:S05]  /*9190*/  VIADD R2, R9, 0x1 ;  /* 0x0000000109027836 */ /* 0x000fca0000000000 */
[----:B------:R-:W-:-:S04]  /*91a0*/  ISETP.NE.AND P1, PT, R2, 0x12, PT ;  /* 0x000000120200780c */ /* 0x000fc80003f25270 */
[----:B------:R-:W-:Y:S02]  /*91b0*/  SEL R3, RZ, 0x1, P1 ;  /* 0x00000001ff037807 */ /* 0x000fe40000800000 */
[----:B0-----:R-:W-:Y:S02]  /*91c0*/  SEL R7, R2, RZ, P1 ;  /* 0x000000ff02077207 */ /* 0x001fe40000800000 */
[----:B------:R-:W-:-:S03]  /*91d0*/  LOP3.LUT R12, R12, R3, RZ, 0x3c, !PT ;  /* 0x000000030c0c7212 */ /* 0x000fc600078e3cff */
[----:B------:R-:W-:Y:S01]  /*91e0*/  IMAD R9, R7, 0x8, R0 ;  /* 0x0000000807097824 */ /* 0x000fe200078e0200 */
[----:B------:R-:W-:Y:S01]  /*91f0*/  SHF.L.U32 R4, R12, 0x1f, RZ ;  /* 0x0000001f0c047819 */ /* 0x000fe200000006ff */
[----:B-1----:R-:W-:Y:S06]  /*9200*/  @!P0 BRA `(.L_x_194) ;  /* 0x0000000800f08947 */ /* 0x002fec0003800000 */
.L_x_221:
[----:B------:R-:W1:Y:S01]  /*9210*/  SYNCS.PHASECHK.TRANS64.TRYWAIT P0, [R9+URZ], R4 ;  /* 0x00000004090075a7 */ /* 0x000e62000800017f */
[----:B------:R-:W-:-:S05]  /*9220*/  VIADD R2, R7, 0x1 ;  /* 0x0000000107027836 */ /* 0x000fca0000000000 */
[----:B------:R-:W-:-:S04]  /*9230*/  ISETP.NE.AND P1, PT, R2, 0x12, PT ;  /* 0x000000120200780c */ /* 0x000fc80003f25270 */
[----:B------:R-:W-:Y:S02]  /*9240*/  SEL R3, RZ, 0x1, P1 ;  /* 0x00000001ff037807 */ /* 0x000fe40000800000 */
[----:B------:R-:W-:Y:S02]  /*9250*/  SEL R7, R2, RZ, P1 ;  /* 0x000000ff02077207 */ /* 0x000fe40000800000 */
[----:B------:R-:W-:-:S03]  /*9260*/  LOP3.LUT R12, R12, R3, RZ, 0x3c, !PT ;  /* 0x000000030c0c7212 */ /* 0x000fc600078e3cff */
[----:B0-----:R-:W-:Y:S01]  /*9270*/  IMAD R6, R7, 0x8, R0 ;  /* 0x0000000807067824 */ /* 0x001fe200078e0200 */
[----:B------:R-:W-:Y:S01]  /*9280*/  SHF.L.U32 R5, R12, 0x1f, RZ ;  /* 0x0000001f0c057819 */ /* 0x000fe200000006ff */
[----:B-1----:R-:W-:Y:S06]  /*9290*/  @!P0 BRA `(.L_x_195) ;  /* 0x0000000800e08947 */ /* 0x002fec0003800000 */
.L_x_222:
        /* <DEDUP_REMOVED lines=9> */
.L_x_223:
        /* <DEDUP_REMOVED lines=9> */
.L_x_224:
        /* <DEDUP_REMOVED lines=9> */
.L_x_225:
        /* <DEDUP_REMOVED lines=9> */
.L_x_226:
        /* <DEDUP_REMOVED lines=9> */
.L_x_227:
        /* <DEDUP_REMOVED lines=9> */
.L_x_228:
        /* <DEDUP_REMOVED lines=9> */
.L_x_229:
        /* <DEDUP_REMOVED lines=9> */
.L_x_230:
        /* <DEDUP_REMOVED lines=9> */
.L_x_231:
        /* <DEDUP_REMOVED lines=9> */
.L_x_232:
        /* <DEDUP_REMOVED lines=9> */
.L_x_233:
        /* <DEDUP_REMOVED lines=9> */
.L_x_234:
[----:B------:R-:W1:Y:S01]  /*9960*/  SYNCS.PHASECHK.TRANS64.TRYWAIT P0, [R6+URZ], R5 ;  /* 0x00000005060075a7 */ /* 0x000e62000800017f */
[----:B------:R-:W-:-:S05]  /*9970*/  VIADD R2, R7, 0x1 ;  /* 0x0000000107027836 */ /* 0x000fca0000000000 */
[----:B------:R-:W-:-:S04]  /*9980*/  ISETP.NE.AND P1, PT, R2, 0x12, PT ;  /* 0x000000120200780c */ /* 0x000fc80003f25270 */
[----:B0-----:R-:W-:Y:S02]  /*9990*/  SEL R4, RZ, 0x1, P1 ;  /* 0x00000001ff047807 */ /* 0x001fe40000800000 */
[----:B------:R-:W-:Y:S02]  /*99a0*/  SEL R3, R2, RZ, P1 ;  /* 0x000000ff02037207 */ /* 0x000fe40000800000 */
[----:B------:R-:W-:Y:S01]  /*99b0*/  LOP3.LUT R4, R11, R4, RZ, 0x3c, !PT ;  /* 0x000000040b047212 */ /* 0x000fe200078e3cff */
[----:B-1----:R-:W-:Y:S06]  /*99c0*/  @!P0 BRA `(.L_x_208) ;  /* 0x0000000800188947 */ /* 0x002fec0003800000 */
.L_x_235:
[----:B------:R-:W-:Y:S01]  /*99d0*/  IMAD R3, R3, 0x8, R0 ;  /* 0x0000000803037824 */ /* 0x000fe200078e0200 */
[----:B------:R-:W-:-:S07]  /*99e0*/  SHF.L.U32 R0, R4, 0x1f, RZ ;  /* 0x0000001f04007819 */ /* 0x000fce00000006ff */
.L_x_209:
[----:B-1----:R1:W2:Y:S02]  /*99f0*/  SYNCS.PHASECHK.TRANS64.TRYWAIT P0, [R3+URZ], R0 ;  /* 0x00000000030075a7 */ /* 0x0022a4000800017f */
[----:B--2---:R-:W-:Y:S05]  /*9a00*/  @!P0 NANOSLEEP.SYNCS 0x989680 ;  /* 0x009896800000895d */ /* 0x004fea0003900000 */
[----:B------:R-:W2:Y:S02]  /*9a10*/  @!P0 SYNCS.PHASECHK.TRANS64 P0, [R3+URZ], R0 ;  /* 0x00000000030085a7 */ /* 0x000ea4000800007f */
[----:B--2---:R-:W-:Y:S05]  /*9a20*/  @!P0 BRA `(.L_x_209) ;  /* 0xfffffffc00f08947 */ /* 0x004fea000383ffff */
.L_x_190:
[----:B------:R-:W-:Y:S05]  /*9a30*/  BSYNC B0 ;  /* 0x0000000000007941 */ /* 0x000fea0003800000 */
.L_x_189:
[----:B------:R-:W-:Y:S05]  /*9a40*/  EXIT ;  /* 0x000000000000794d */ /* 0x000fea0003800000 */
.L_x_20:
[----:B0-----:R-:W-:-:S04]  /*9a50*/  IMAD.U32 R18, RZ, RZ, UR15 ;  /* 0x0000000fff127e24 */ /* 0x001fc8000f8e00ff */
[----:B------:R0:W1:Y:S03]  /*9a60*/  SYNCS.PHASECHK.TRANS64.TRYWAIT P1, [R18+URZ+-0x8], R17 ;  /* 0xfffff811120075a7 */ /* 0x000066000802017f */
[----:B-1----:R-:W-:Y:S05]  /*9a70*/  @!P1 NANOSLEEP.SYNCS 0x989680 ;  /* 0x009896800000995d */ /* 0x002fea0003900000 */
[----:B------:R-:W1:Y:S02]  /*9a80*/  @!P1 SYNCS.PHASECHK.TRANS64 P1, [R18+URZ+-0x8], R17 ;  /* 0xfffff811120095a7 */ /* 0x000e64000802007f */
[----:B-1----:R-:W-:Y:S05]  /*9a90*/  @!P1 BRA `(.L_x_20) ;  /* 0xfffffffc00ec9947 */ /* 0x002fea000383ffff */
[----:B------:R-:W-:Y:S05]  /*9aa0*/  BRA `(.L_x_210) ;  /* 0xffffff7c00547947 */ /* 0x000fea000383ffff */
.L_x_25:
[----:B-1----:R-:W-:-:S04]  /*9ab0*/  IMAD.U32 R18, RZ, RZ, UR6 ;  /* 0x00000006ff127e24 */ /* 0x002fc8000f8e00ff */
[----:B------:R1:W4:Y:S03]  /*9ac0*/  SYNCS.PHASECHK.TRANS64.TRYWAIT P1, [R18+URZ], R17 ;  /* 0x00000011120075a7 */ /* 0x000326000802017f */
[----:B----4-:R-:W-:Y:S05]  /*9ad0*/  @!P1 NANOSLEEP.SYNCS 0x989680 ;  /* 0x009896800000995d */ /* 0x010fea0003900000 */
[----:B------:R-:W4:Y:S02]  /*9ae0*/  @!P1 SYNCS.PHASECHK.TRANS64 P1, [R18+URZ], R17 ;  /* 0x00000011120095a7 */ /* 0x000f24000802007f */
[----:B----4-:R-:W-:Y:S05]  /*9af0*/  @!P1 BRA `(.L_x_25) ;  /* 0xfffffffc00ec9947 */ /* 0x010fea000383ffff */
[----:B------:R-:W-:Y:S05]  /*9b00*/  BRA `(.L_x_24) ;  /* 0xffffff8000807947 */ /* 0x000fea000383ffff */
.L_x_31:
[----:B-1----:R-:W-:-:S04]  /*9b10*/  IMAD.U32 R21, RZ, RZ, UR9 ;  /* 0x00000009ff157e24 */ /* 0x002fc8000f8e00ff */
[----:B------:R1:W4:Y:S03]  /*9b20*/  SYNCS.PHASECHK.TRANS64.TRYWAIT P1, [R21+URZ], R20 ;  /* 0x00000014150075a7 */ /* 0x000326000802017f */
[----:B----4-:R-:W-:Y:S05]  /*9b30*/  @!P1 NANOSLEEP.SYNCS 0x989680 ;  /* 0x009896800000995d */ /* 0x010fea0003900000 */
[----:B------:R-:W4:Y:S02]  /*9b40*/  @!P1 SYNCS.PHASECHK.TRANS64 P1, [R21+URZ], R20 ;  /* 0x00000014150095a7 */ /* 0x000f24000802007f */
[----:B----4-:R-:W-:Y:S05]  /*9b50*/  @!P1 BRA `(.L_x_31) ;  /* 0xfffffffc00ec9947 */ /* 0x010fea000383ffff */
[----:B------:R-:W-:Y:S05]  /*9b60*/  BRA `(.L_x_30) ;  /* 0xffffff8800b87947 */ /* 0x000fea000383ffff */
.L_x_39:
[----:B01--4-:R-:W-:-:S04]  /*9b70*/  IMAD.U32 R19, RZ, RZ, UR15 ;  /* 0x0000000fff137e24 */ /* 0x013fc8000f8e00ff */
[----:B------:R0:W1:Y:S03]  /*9b80*/  SYNCS.PHASECHK.TRANS64.TRYWAIT P1, [R19+URZ+0x8], R18 ;  /* 0x00000812130075a7 */ /* 0x000066000802017f */
[----:B-1----:R-:W-:Y:S05]  /*9b90*/  @!P1 NANOSLEEP.SYNCS 0x989680 ;  /* 0x009896800000995d */ /* 0x002fea0003900000 */
[----:B------:R-:W1:Y:S02]  /*9ba0*/  @!P1 SYNCS.PHASECHK.TRANS64 P1, [R19+URZ+0x8], R18 ;  /* 0x00000812130095a7 */ /* 0x000e64000802007f */
[----:B-1----:R-:W-:Y:S05]  /*9bb0*/  @!P1 BRA `(.L_x_39) ;  /* 0xfffffffc00ec9947 */ /* 0x002fea000383ffff */
[----:B------:R-:W-:Y:S05]  /*9bc0*/  BRA `(.L_x_211) ;  /* 0xffffff98001c7947 */ /* 0x000fea000383ffff */
.L_x_176:
[----:B------:R-:W-:Y:S01]  /*9bd0*/  BSSY B1, `(.L_x_212) ;  /* 0x0000006000017945 */ /* 0x000fe20003800000 */
[----:B------:R-:W-:-:S07]  /*9be0*/  IMAD.MOV.U32 R10, RZ, RZ, -0x1 ;  /* 0xffffffffff0a7424 */ /* 0x000fce00078e00ff */
[----:B------:R-:W-:Y:S05]  /*9bf0*/  WARPSYNC.COLLECTIVE R10, `(.L_x_213) ;  /* 0x000000000a0c7348 */ /* 0x000fea0003c00000 */
[----:B------:R-:W-:Y:S02]  /*9c00*/  ELECT P1, UR62, PT ;  /* 0x00000000003e782f */ /* 0x000fe40003820000 */
[----:B------:R-:W-:Y:S01]  /*9c10*/  MOV R10, UR62 ;  /* 0x0000003e000a7c02 */ /* 0x000fe20008000f00 */
[----:B------:R-:W-:Y:S10]  /*9c20*/  ENDCOLLECTIVE ;  /* 0x000000000000791b */ /* 0x000ff40003800000 */
.L_x_213:
[----:B------:R-:W-:Y:S05]  /*9c30*/  BSYNC B1 ;  /* 0x0000000000017941 */ /* 0x000fea0003800000 */
.L_x_212:
[----:B------:R-:W-:Y:S05]  /*9c40*/  BRA `(.L_x_214) ;  /* 0xffffffe800047947 */ /* 0x000fea000383ffff */
.L_x_179:
[----:B0-----:R0:W1:Y:S02]  /*9c50*/  SYNCS.PHASECHK.TRANS64.TRYWAIT P1, [R19+URZ+0x90], R10 ;  /* 0x0000900a130075a7 */ /* 0x001064000802017f */
[----:B-1----:R-:W-:Y:S05]  /*9c60*/  @!P1 NANOSLEEP.SYNCS 0x989680 ;  /* 0x009896800000995d */ /* 0x002fea0003900000 */
[----:B------:R-:W1:Y:S02]  /*9c70*/  @!P1 SYNCS.PHASECHK.TRANS64 P1, [R19+URZ+0x90], R10 ;  /* 0x0000900a130095a7 */ /* 0x000e64000802007f */
[----:B-1----:R-:W-:Y:S05]  /*9c80*/  @!P1 BRA `(.L_x_179) ;  /* 0xfffffffc00f09947 */ /* 0x002fea000383ffff */
[----:B------:R-:W-:Y:S05]  /*9c90*/  BRA `(.L_x_215) ;  /* 0xffffffe800407947 */ /* 0x000fea000383ffff */
.L_x_188:
[----:B------:R-:W-:Y:S01]  /*9ca0*/  BSSY B0, `(.L_x_216) ;  /* 0x0000006000007945 */ /* 0x000fe20003800000 */
[----:B------:R-:W-:-:S07]  /*9cb0*/  IMAD.MOV.U32 R10, RZ, RZ, -0x1 ;  /* 0xffffffffff0a7424 */ /* 0x000fce00078e00ff */
[----:B------:R-:W-:Y:S05]  /*9cc0*/  WARPSYNC.COLLECTIVE R10, `(.L_x_217) ;  /* 0x000000000a0c7348 */ /* 0x000fea0003c00000 */
[----:B------:R-:W-:Y:S02]  /*9cd0*/  ELECT P1, UR62, PT ;  /* 0x00000000003e782f */ /* 0x000fe40003820000 */
[----:B------:R-:W-:Y:S01]  /*9ce0*/  MOV R10, UR62 ;  /* 0x0000003e000a7c02 */ /* 0x000fe20008000f00 */
[----:B------:R-:W-:Y:S10]  /*9cf0*/  ENDCOLLECTIVE ;  /* 0x000000000000791b */ /* 0x000ff40003800000 */
.L_x_217:
[----:B------:R-:W-:Y:S05]  /*9d00*/  BSYNC B0 ;  /* 0x0000000000007941 */ /* 0x000fea0003800000 */
.L_x_216:
[----:B------:R-:W-:Y:S01]  /*9d10*/  PLOP3.LUT P0, PT, P1, PT, PT, 0x80, 0x0 ;  /* 0x000000000000781c */ /* 0x000fe20000f0f070 */
[----:B------:R-:W-:-:S12]  /*9d20*/  BRA `(.L_x_218) ;  /* 0xfffffff0009c7947 */ /* 0x000fd8000383ffff */
.L_x_192:
[----:B0-----:R0:W1:Y:S02]  /*9d30*/  SYNCS.PHASECHK.TRANS64.TRYWAIT P0, [R5+URZ], R2 ;  /* 0x00000002050075a7 */ /* 0x001064000800017f */
[----:B-1----:R-:W-:Y:S05]  /*9d40*/  @!P0 NANOSLEEP.SYNCS 0x989680 ;  /* 0x009896800000895d */ /* 0x002fea0003900000 */
[----:B------:R-:W1:Y:S02]  /*9d50*/  @!P0 SYNCS.PHASECHK.TRANS64 P0, [R5+URZ], R2 ;  /* 0x00000002050085a7 */ /* 0x000e64000800007f */
[----:B-1----:R-:W-:Y:S05]  /*9d60*/  @!P0 BRA `(.L_x_192) ;  /* 0xfffffffc00f08947 */ /* 0x002fea000383ffff */
[----:B------:R-:W-:Y:S05]  /*9d70*/  BRA `(.L_x_219) ;  /* 0xfffffff000dc7947 */ /* 0x000fea000383ffff */
.L_x_193:
[----:B0-----:R0:W1:Y:S02]  /*9d80*/  SYNCS.PHASECHK.TRANS64.TRYWAIT P0, [R7+URZ], R4 ;  /* 0x00000004070075a7 */ /* 0x001064000800017f */
[----:B-1----:R-:W-:Y:S05]  /*9d90*/  @!P0 NANOSLEEP.SYNCS 0x989680 ;  /* 0x009896800000895d */ /* 0x002fea0003900000 */
[----:B------:R-:W1:Y:S02]  /*9da0*/  @!P0 SYNCS.PHASECHK.TRANS64 P0, [R7+URZ], R4 ;  /* 0x00000004070085a7 */ /* 0x000e64000800007f */
[----:B-1----:R-:W-:Y:S05]  /*9db0*/  @!P0 BRA `(.L_x_193) ;  /* 0xfffffffc00f08947 */ /* 0x002fea000383ffff */
[----:B------:R-:W-:Y:S05]  /*9dc0*/  BRA `(.L_x_220) ;  /* 0xfffffff000ec7947 */ /* 0x000fea000383ffff */
.L_x_194:
[----:B0-----:R0:W1:Y:S02]  /*9dd0*/  SYNCS.PHASECHK.TRANS64.TRYWAIT P0, [R6+URZ], R5 ;  /* 0x00000005060075a7 */ /* 0x001064000800017f */
[----:B-1----:R-:W-:Y:S05]  /*9de0*/  @!P0 NANOSLEEP.SYNCS 0x989680 ;  /* 0x009896800000895d */ /* 0x002fea0003900000 */
[----:B------:R-:W1:Y:S02]  /*9df0*/  @!P0 SYNCS.PHASECHK.TRANS64 P0, [R6+URZ], R5 ;  /* 0x00000005060085a7 */ /* 0x000e64000800007f */
[----:B-1----:R-:W-:Y:S05]  /*9e00*/  @!P0 BRA `(.L_x_194) ;  /* 0xfffffffc00f08947 */ /* 0x002fea000383ffff */
[----:B------:R-:W-:Y:S05]  /*9e10*/  BRA `(.L_x_221) ;  /* 0xfffffff000fc7947 */ /* 0x000fea000383ffff */
.L_x_195:
[----:B0-----:R0:W1:Y:S02]  /*9e20*/  SYNCS.PHASECHK.TRANS64.TRYWAIT P0, [R9+URZ], R4 ;  /* 0x00000004090075a7 */ /* 0x001064000800017f */
[----:B-1----:R-:W-:Y:S05]  /*9e30*/  @!P0 NANOSLEEP.SYNCS 0x989680 ;  /* 0x009896800000895d */ /* 0x002fea0003900000 */
[----:B------:R-:W1:Y:S02]  /*9e40*/  @!P0 SYNCS.PHASECHK.TRANS64 P0, [R9+URZ], R4 ;  /* 0x00000004090085a7 */ /* 0x000e64000800007f */
[----:B-1----:R-:W-:Y:S05]  /*9e50*/  @!P0 BRA `(.L_x_195) ;  /* 0xfffffffc00f08947 */ /* 0x002fea000383ffff */
[----:B------:R-:W-:Y:S05]  /*9e60*/  BRA `(.L_x_222) ;  /* 0xfffffff4000c7947 */ /* 0x000fea000383ffff */
.L_x_196:
[----:B0-----:R0:W1:Y:S02]  /*9e70*/  SYNCS.PHASECHK.TRANS64.TRYWAIT P0, [R6+URZ], R5 ;  /* 0x00000005060075a7 */ /* 0x001064000800017f */
[----:B-1----:R-:W-:Y:S05]  /*9e80*/  @!P0 NANOSLEEP.SYNCS 0x989680 ;  /* 0x009896800000895d */ /* 0x002fea0003900000 */
[----:B------:R-:W1:Y:S02]  /*9e90*/  @!P0 SYNCS.PHASECHK.TRANS64 P0, [R6+URZ], R5 ;  /* 0x00000005060085a7 */ /* 0x000e64000800007f */
[----:B-1----:R-:W-:Y:S05]  /*9ea0*/  @!P0 BRA `(.L_x_196) ;  /* 0xfffffffc00f08947 */ /* 0x002fea000383ffff */
[----:B------:R-:W-:Y:S05]  /*9eb0*/  BRA `(.L_x_223) ;  /* 0xfffffff4001c7947 */ /* 0x000fea000383ffff */
.L_x_197:
[----:B0-----:R0:W1:Y:S02]  /*9ec0*/  SYNCS.PHASECHK.TRANS64.TRYWAIT P0, [R9+URZ], R4 ;  /* 0x00000004090075a7 */ /* 0x001064000800017f */
[----:B-1----:R-:W-:Y:S05]  /*9ed0*/  @!P0 NANOSLEEP.SYNCS 0x989680 ;  /* 0x009896800000895d */ /* 0x002fea0003900000 */
[----:B------:R-:W1:Y:S02]  /*9ee0*/  @!P0 SYNCS.PHASECHK.TRANS64 P0, [R9+URZ], R4 ;  /* 0x00000004090085a7 */ /* 0x000e64000800007f */
[----:B-1----:R-:W-:Y:S05]  /*9ef0*/  @!P0 BRA `(.L_x_197) ;  /* 0xfffffffc00f08947 */ /* 0x002fea000383ffff */
[----:B------:R-:W-:Y:S05]  /*9f00*/  BRA `(.L_x_224) ;  /* 0xfffffff4002c7947 */ /* 0x000fea000383ffff */
.L_x_198:
[----:B0-----:R0:W1:Y:S02]  /*9f10*/  SYNCS.PHASECHK.TRANS64.TRYWAIT P0, [R6+URZ], R5 ;  /* 0x00000005060075a7 */ /* 0x001064000800017f */
[----:B-1----:R-:W-:Y:S05]  /*9f20*/  @!P0 NANOSLEEP.SYNCS 0x989680 ;  /* 0x009896800000895d */ /* 0x002fea0003900000 */
[----:B------:R-:W1:Y:S02]  /*9f30*/  @!P0 SYNCS.PHASECHK.TRANS64 P0, [R6+URZ], R5 ;  /* 0x00000005060085a7 */ /* 0x000e64000800007f */
[----:B-1----:R-:W-:Y:S05]  /*9f40*/  @!P0 BRA `(.L_x_198) ;  /* 0xfffffffc00f08947 */ /* 0x002fea000383ffff */
[----:B------:R-:W-:Y:S05]  /*9f50*/  BRA `(.L_x_225) ;  /* 0xfffffff4003c7947 */ /* 0x000fea000383ffff */
.L_x_199:
[----:B0-----:R0:W1:Y:S02]  /*9f60*/  SYNCS.PHASECHK.TRANS64.TRYWAIT P0, [R9+URZ], R4 ;  /* 0x00000004090075a7 */ /* 0x001064000800017f */
[----:B-1----:R-:W-:Y:S05]  /*9f70*/  @!P0 NANOSLEEP.SYNCS 0x989680 ;  /* 0x009896800000895d */ /* 0x002fea0003900000 */
[----:B------:R-:W1:Y:S02]  /*9f80*/  @!P0 SYNCS.PHASECHK.TRANS64 P0, [R9+URZ], R4 ;  /* 0x00000004090085a7 */ /* 0x000e64000800007f */
[----:B-1----:R-:W-:Y:S05]  /*9f90*/  @!P0 BRA `(.L_x_199) ;  /* 0xfffffffc00f08947 */ /* 0x002fea000383ffff */
[----:B------:R-:W-:Y:S05]  /*9fa0*/  BRA `(.L_x_226) ;  /* 0xfffffff4004c7947 */ /* 0x000fea000383ffff */
.L_x_200:
[----:B0-----:R0:W1:Y:S02]  /*9fb0*/  SYNCS.PHASECHK.TRANS64.TRYWAIT P0, [R6+URZ], R5 ;  /* 0x00000005060075a7 */ /* 0x001064000800017f */
[----:B-1----:R-:W-:Y:S05]  /*9fc0*/  @!P0 NANOSLEEP.SYNCS 0x989680 ;  /* 0x009896800000895d */ /* 0x002fea0003900000 */
[----:B------:R-:W1:Y:S02]  /*9fd0*/  @!P0 SYNCS.PHASECHK.TRANS64 P0, [R6+URZ], R5 ;  /* 0x00000005060085a7 */ /* 0x000e64000800007f */
[----:B-1----:R-:W-:Y:S05]  /*9fe0*/  @!P0 BRA `(.L_x_200) ;  /* 0xfffffffc00f08947 */ /* 0x002fea000383ffff */
[----:B------:R-:W-:Y:S05]  /*9ff0*/  BRA `(.L_x_227) ;  /* 0xfffffff4005c7947 */ /* 0x000fea000383ffff */
.L_x_201:
[----:B0-----:R0:W1:Y:S02]  /*a000*/  SYNCS.PHASECHK.TRANS64.TRYWAIT P0, [R9+URZ], R4 ;  /* 0x00000004090075a7 */ /* 0x001064000800017f */
[----:B-1----:R-:W-:Y:S05]  /*a010*/  @!P0 NANOSLEEP.SYNCS 0x989680 ;  /* 0x009896800000895d */ /* 0x002fea0003900000 */
[----:B------:R-:W1:Y:S02]  /*a020*/  @!P0 SYNCS.PHASECHK.TRANS64 P0, [R9+URZ], R4 ;  /* 0x00000004090085a7 */ /* 0x000e64000800007f */
[----:B-1----:R-:W-:Y:S05]  /*a030*/  @!P0 BRA `(.L_x_201) ;  /* 0xfffffffc00f08947 */ /* 0x002fea000383ffff */
[----:B------:R-:W-:Y:S05]  /*a040*/  BRA `(.L_x_228) ;  /* 0xfffffff4006c7947 */ /* 0x000fea000383ffff */
.L_x_202:
[----:B0-----:R0:W1:Y:S02]  /*a050*/  SYNCS.PHASECHK.TRANS64.TRYWAIT P0, [R6+URZ], R5 ;  /* 0x00000005060075a7 */ /* 0x001064000800017f */
[----:B-1----:R-:W-:Y:S05]  /*a060*/  @!P0 NANOSLEEP.SYNCS 0x989680 ;  /* 0x009896800000895d */ /* 0x002fea0003900000 */
[----:B------:R-:W1:Y:S02]  /*a070*/  @!P0 SYNCS.PHASECHK.TRANS64 P0, [R6+URZ], R5 ;  /* 0x00000005060085a7 */ /* 0x000e64000800007f */
[----:B-1----:R-:W-:Y:S05]  /*a080*/  @!P0 BRA `(.L_x_202) ;  /* 0xfffffffc00f08947 */ /* 0x002fea000383ffff */
[----:B------:R-:W-:Y:S05]  /*a090*/  BRA `(.L_x_229) ;  /* 0xfffffff4007c7947 */ /* 0x000fea000383ffff */
.L_x_203:
[----:B0-----:R0:W1:Y:S02]  /*a0a0*/  SYNCS.PHASECHK.TRANS64.TRYWAIT P0, [R9+URZ], R4 ;  /* 0x00000004090075a7 */ /* 0x001064000800017f */
[----:B-1----:R-:W-:Y:S05]  /*a0b0*/  @!P0 NANOSLEEP.SYNCS 0x989680 ;  /* 0x009896800000895d */ /* 0x002fea0003900000 */
[----:B------:R-:W1:Y:S02]  /*a0c0*/  @!P0 SYNCS.PHASECHK.TRANS64 P0, [R9+URZ], R4 ;  /* 0x00000004090085a7 */ /* 0x000e64000800007f */
[----:B-1----:R-:W-:Y:S05]  /*a0d0*/  @!P0 BRA `(.L_x_203) ;  /* 0xfffffffc00f08947 */ /* 0x002fea000383ffff */
[----:B------:R-:W-:Y:S05]  /*a0e0*/  BRA `(.L_x_230) ;  /* 0xfffffff4008c7947 */ /* 0x000fea000383ffff */
.L_x_204:
[----:B0-----:R0:W1:Y:S02]  /*a0f0*/  SYNCS.PHASECHK.TRANS64.TRYWAIT P0, [R6+URZ], R5 ;  /* 0x00000005060075a7 */ /* 0x001064000800017f */
[----:B-1----:R-:W-:Y:S05]  /*a100*/  @!P0 NANOSLEEP.SYNCS 0x989680 ;  /* 0x009896800000895d */ /* 0x002fea0003900000 */
[----:B------:R-:W1:Y:S02]  /*a110*/  @!P0 SYNCS.PHASECHK.TRANS64 P0, [R6+URZ], R5 ;  /* 0x00000005060085a7 */ /* 0x000e64000800007f */
[----:B-1----:R-:W-:Y:S05]  /*a120*/  @!P0 BRA `(.L_x_204) ;  /* 0xfffffffc00f08947 */ /* 0x002fea000383ffff */
[----:B------:R-:W-:Y:S05]  /*a130*/  BRA `(.L_x_231) ;  /* 0xfffffff4009c7947 */ /* 0x000fea000383ffff */
.L_x_205:
[----:B0-----:R0:W1:Y:S02]  /*a140*/  SYNCS.PHASECHK.TRANS64.TRYWAIT P0, [R9+URZ], R4 ;  /* 0x00000004090075a7 */ /* 0x001064000800017f */
[----:B-1----:R-:W-:Y:S05]  /*a150*/  @!P0 NANOSLEEP.SYNCS 0x989680 ;  /* 0x009896800000895d */ /* 0x002fea0003900000 */
[----:B------:R-:W1:Y:S02]  /*a160*/  @!P0 SYNCS.PHASECHK.TRANS64 P0, [R9+URZ], R4 ;  /* 0x00000004090085a7 */ /* 0x000e64000800007f */
[----:B-1----:R-:W-:Y:S05]  /*a170*/  @!P0 BRA `(.L_x_205) ;  /* 0xfffffffc00f08947 */ /* 0x002fea000383ffff */
[----:B------:R-:W-:Y:S05]  /*a180*/  BRA `(.L_x_232) ;  /* 0xfffffff400ac7947 */ /* 0x000fea000383ffff */
.L_x_206:
[----:B0-----:R0:W1:Y:S02]  /*a190*/  SYNCS.PHASECHK.TRANS64.TRYWAIT P0, [R6+URZ], R5 ;  /* 0x00000005060075a7 */ /* 0x001064000800017f */
[----:B-1----:R-:W-:Y:S05]  /*a1a0*/  @!P0 NANOSLEEP.SYNCS 0x989680 ;  /* 0x009896800000895d */ /* 0x002fea0003900000 */
[----:B------:R-:W1:Y:S02]  /*a1b0*/  @!P0 SYNCS.PHASECHK.TRANS64 P0, [R6+URZ], R5 ;  /* 0x00000005060085a7 */ /* 0x000e64000800007f */
[----:B-1----:R-:W-:Y:S05]  /*a1c0*/  @!P0 BRA `(.L_x_206) ;  /* 0xfffffffc00f08947 */ /* 0x002fea000383ffff */
[----:B------:R-:W-:Y:S05]  /*a1d0*/  BRA `(.L_x_233) ;  /* 0xfffffff400bc7947 */ /* 0x000fea000383ffff */
.L_x_207:
[----:B0-----:R0:W1:Y:S02]  /*a1e0*/  SYNCS.PHASECHK.TRANS64.TRYWAIT P0, [R9+URZ], R4 ;  /* 0x00000004090075a7 */ /* 0x001064000800017f */
[----:B-1----:R-:W-:Y:S05]  /*a1f0*/  @!P0 NANOSLEEP.SYNCS 0x989680 ;  /* 0x009896800000895d */ /* 0x002fea0003900000 */
[----:B------:R-:W1:Y:S02]  /*a200*/  @!P0 SYNCS.PHASECHK.TRANS64 P0, [R9+URZ], R4 ;  /* 0x00000004090085a7 */ /* 0x000e64000800007f */
[----:B-1----:R-:W-:Y:S05]  /*a210*/  @!P0 BRA `(.L_x_207) ;  /* 0xfffffffc00f08947 */ /* 0x002fea000383ffff */
[----:B------:R-:W-:Y:S05]  /*a220*/  BRA `(.L_x_234) ;  /* 0xfffffff400cc7947 */ /* 0x000fea000383ffff */
.L_x_208:
[----:B0-----:R0:W1:Y:S02]  /*a230*/  SYNCS.PHASECHK.TRANS64.TRYWAIT P0, [R6+URZ], R5 ;  /* 0x00000005060075a7 */ /* 0x001064000800017f */
[----:B-1----:R-:W-:Y:S05]  /*a240*/  @!P0 NANOSLEEP.SYNCS 0x989680 ;  /* 0x009896800000895d */ /* 0x002fea0003900000 */
[----:B------:R-:W1:Y:S02]  /*a250*/  @!P0 SYNCS.PHASECHK.TRANS64 P0, [R6+URZ], R5 ;  /* 0x00000005060085a7 */ /* 0x000e64000800007f */
[----:B-1----:R-:W-:Y:S05]  /*a260*/  @!P0 BRA `(.L_x_208) ;  /* 0xfffffffc00f08947 */ /* 0x002fea000383ffff */
[----:B------:R-:W-:Y:S05]  /*a270*/  BRA `(.L_x_235) ;  /* 0xfffffff400d47947 */ /* 0x000fea000383ffff */
.L_x_236:
[----:B------:R-:W-:-:S00]  /*a280*/  BRA `(.L_x_236) ;  /* 0xfffffffc00fc7947 */ /* 0x000fc0000383ffff */
[----:B------:R-:W-:-:S00]  /*a290*/  NOP ;  /* 0x0000000000007918 */ /* 0x000fc00000000000 */
        /* <DEDUP_REMOVED lines=14> */
.L_x_237:


//--------------------- .nv.shared._ZN7cutlass13device_kernelINS_4gemm6kernel13GemmUniversalIN4cute5tupleIJiiiiEEENS1_10collective13CollectiveMmaINS1_37MainloopSm90TmaGmmaWarpSpecializedFP8ILi18ENS5_IJNS4_1CILi1EEENSA_ILi2EEESB_EEENS1_32KernelTmaWarpSpecializedPingpongEEENS5_IJNSA_ILi64EEENSA_ILi128EEESG_EEENS_12float_e5m2_tENS5_IJlSB_lEEESJ_SK_NS4_8TiledMMAINS4_8MMA_AtomIJNS4_4SM904GMMA31MMA_64x128x32_F32E5M2E5M2_SS_TNILNSO_7ScaleInE1ELSQ_1EEEEEENS4_6LayoutINS5_IJSB_SB_SB_EEENS5_IJNSA_ILi0EEESV_SV_EEEEENS5_IJNS4_10UnderscoreESY_SY_EEEEENS4_23SM90_TMA_LOAD_MULTICASTENS4_14ComposedLayoutINS4_7SwizzleILi2ELi4ELi3EEENS4_18smem_ptr_flag_bitsILi8EEENST_INS5_IJNSA_ILi8EEESG_EEENS5_IJSG_SB_EEEEEEEvNS4_8identityENS4_13SM90_TMA_LOADES1B_vS1C_EENS_8epilogue10collective6detail29Sm90TmaWarpSpecializedAdapterINS1G_15DefaultEpilogueISJ_SK_SK_NS1F_6thread17LinearCombinationISJ_Li1EffLNS1K_9ScaleType4KindE0ELNS_15FloatRoundStyleE2ESJ_EENS1_15EpilogueDefaultEEEEEvvEEEEvNT_6ParamsE --------------------------
	.section	.nv.shared._ZN7cutlass13device_kernelINS_4gemm6kernel13GemmUniversalIN4cute5tupleIJiiiiEEENS1_10collective13CollectiveMmaINS1_37MainloopSm90TmaGmmaWarpSpecializedFP8ILi18ENS5_IJNS4_1CILi1EEENSA_ILi2EEESB_EEENS1_32KernelTmaWarpSpecializedPingpongEEENS5_IJNSA_ILi64EEENSA_ILi128EEESG_EEENS_12float_e5m2_tENS5_IJlSB_lEEESJ_SK_NS4_8TiledMMAINS4_8MMA_AtomIJNS4_4SM904GMMA31MMA_64x128x32_F32E5M2E5M2_SS_TNILNSO_7ScaleInE1ELSQ_1EEEEEENS4_6LayoutINS5_IJSB_SB_SB_EEENS5_IJNSA_ILi0EEESV_SV_EEEEENS5_IJNS4_10UnderscoreESY_SY_EEEEENS4_23SM90_TMA_LOAD_MULTICASTENS4_14ComposedLayoutINS4_7SwizzleILi2ELi4ELi3EEENS4_18smem_ptr_flag_bitsILi8EEENST_INS5_IJNSA_ILi8EEESG_EEENS5_IJSG_SB_EEEEEEEvNS4_8identityENS4_13SM90_TMA_LOADES1B_vS1C_EENS_8epilogue10collective6detail29Sm90TmaWarpSpecializedAdapterINS1G_15DefaultEpilogueISJ_SK_SK_NS1F_6thread17LinearCombinationISJ_Li1EffLNS1K_9ScaleType4KindE0ELNS_15FloatRoundStyleE2ESJ_EENS1_15EpilogueDefaultEEEEEvvEEEEvNT_6ParamsE,"aw",@nobits
	.sectionflags	@""
	.align	16
	.zero		1024


//--------------------- .nv.shared.reserved.0     --------------------------
	.section	.nv.shared.reserved.0,"aw",@nobits
	.weak		__nv_reservedSMEM_offset_0_alias
	.size		__nv_reservedSMEM_offset_0_alias, 0, 0
	.other		__nv_reservedSMEM_offset_0_alias,@"STO_CUDA_RESERVED_SHARED STV_DEFAULT"
__nv_reservedSMEM_offset_0_alias:
	.zero		0


//--------------------- .nv.global                --------------------------
	.section	.nv.global,"aw",@nobits
.nv.global:
	.type		_ZN39_INTERNAL_f40581c8_4_k_cu_b8c0211d_41774cute1_E,@object
	.size		_ZN39_INTERNAL_f40581c8_4_k_cu_b8c0211d_41774cute1_E,(_ZN39_INTERNAL_f40581c8_4_k_cu_b8c0211d_41774cuda3std3__45__cpo6cbeginE - _ZN39_INTERNAL_f40581c8_4_k_cu_b8c0211d_41774cute1_E)
_ZN39_INTERNAL_f40581c8_4_k_cu_b8c0211d_41774cute1_E:
	.zero		1
	.type		_ZN39_INTERNAL_f40581c8_4_k_cu_b8c0211d_41774cuda3std3__45__cpo6cbeginE,@object
	.size		_ZN39_INTERNAL_f40581c8_4_k_cu_b8c0211d_41774cuda3std3__45__cpo6cbeginE,(_ZN39_INTERNAL_f40581c8_4_k_cu_b8c0211d_41774cuda3std3__48in_placeE - _ZN39_INTERNAL_f40581c8_4_k_cu_b8c0211d_41774cuda3std3__45__cpo6cbeginE)
_ZN39_INTERNAL_f40581c8_4_k_cu_b8c0211d_41774cuda3std3__45__cpo6cbeginE:
	.zero		1
	.type		_ZN39_INTERNAL_f40581c8_4_k_cu_b8c0211d_41774cuda3std3__48in_placeE,@object
	.size		_ZN39_INTERNAL_f40581c8_4_k_cu_b8c0211d_41774cuda3std3__48in_placeE,(_ZN39_INTERNAL_f40581c8_4_k_cu_b8c0211d_41774cuda3std6ranges3__45__cpo9iter_moveE - _ZN39_INTERNAL_f40581c8_4_k_cu_b8c0211d_41774cuda3std3__48in_placeE)
_ZN39_INTERNAL_f40581c8_4_k_cu_b8c0211d_41774cuda3std3__48in_placeE:
	.zero		1
	.type		_ZN39_INTERNAL_f40581c8_4_k_cu_b8c0211d_41774cuda3std6ranges3__45__cpo9iter_moveE,@object
	.size		_ZN39_INTERNAL_f40581c8_4_k_cu_b8c0211d_41774cuda3std6ranges3__45__cpo9iter_moveE,(_ZN39_INTERNAL_f40581c8_4_k_cu_b8c0211d_41774cuda3std3__45__cpo5beginE - _ZN39_INTERNAL_f40581c8_4_k_cu_b8c0211d_41774cuda3std6ranges3__45__cpo9iter_moveE)
_ZN39_INTERNAL_f40581c8_4_k_cu_b8c0211d_41774cuda3std6ranges3__45__cpo9iter_moveE:
	.zero		1
	.type		_ZN39_INTERNAL_f40581c8_4_k_cu_b8c0211d_41774cuda3std3__45__cpo5beginE,@object
	.size		_ZN39_INTERNAL_f40581c8_4_k_cu_b8c0211d_41774cuda3std3__45__cpo5beginE,(_ZN39_INTERNAL_f40581c8_4_k_cu_b8c0211d_41774cuda3std3__441_GLOBAL__N__f40581c8_4_k_cu_b8c0211d_41776ignoreE - _ZN39_INTERNAL_f40581c8_4_k_cu_b8c0211d_41774cuda3std3__45__cpo5beginE)
_ZN39_INTERNAL_f40581c8_4_k_cu_b8c0211d_41774cuda3std3__45__cpo5beginE:
	.zero		1
	.type		_ZN39_INTERNAL_f40581c8_4_k_cu_b8c0211d_41774cuda3std3__441_GLOBAL__N__f40581c8_4_k_cu_b8c0211d_41776ignoreE,@object
	.size		_ZN39_INTERNAL_f40581c8_4_k_cu_b8c0211d_41774cuda3std3__441_GLOBAL__N__f40581c8_4_k_cu_b8c0211d_41776ignoreE,(_ZN39_INTERNAL_f40581c8_4_k_cu_b8c0211d_41774cute7productE - _ZN39_INTERNAL_f40581c8_4_k_cu_b8c0211d_41774cuda3std3__441_GLOBAL__N__f40581c8_4_k_cu_b8c0211d_41776ignoreE)
_ZN39_INTERNAL_f40581c8_4_k_cu_b8c0211d_41774cuda3std3__441_GLOBAL__N__f40581c8_4_k_cu_b8c0211d_41776ignoreE:
	.zero		1
	.type		_ZN39_INTERNAL_f40581c8_4_k_cu_b8c0211d_41774cute7productE,@object
	.size		_ZN39_INTERNAL_f40581c8_4_k_cu_b8c0211d_41774cute7productE,(_ZN39_INTERNAL_f40581c8_4_k_cu_b8c0211d_41774cuda3std3__45__cpo3endE - _ZN39_INTERNAL_f40581c8_4_k_cu_b8c0211d_41774cute7productE)
_ZN39_INTERNAL_f40581c8_4_k_cu_b8c0211d_41774cute7productE:
	.zero		1
	.type		_ZN39_INTERNAL_f40581c8_4_k_cu_b8c0211d_41774cuda3std3__45__cpo3endE,@object
	.size		_ZN39_INTERNAL_f40581c8_4_k_cu_b8c0211d_41774cuda3std3__45__cpo3endE,(_ZN39_INTERNAL_f40581c8_4_k_cu_b8c0211d_41774cuda3std3__419piecewise_constructE - _ZN39_INTERNAL_f40581c8_4_k_cu_b8c0211d_41774cuda3std3__45__cpo3endE)
_ZN39_INTERNAL_f40581c8_4_k_cu_b8c0211d_41774cuda3std3__45__cpo3endE:
	.zero		1
	.type		_ZN39_INTERNAL_f40581c8_4_k_cu_b8c0211d_41774cuda3std3__419piecewise_constructE,@object
	.size		_ZN39_INTERNAL_f40581c8_4_k_cu_b8c0211d_41774cuda3std3__419piecewise_constructE,(_ZN39_INTERNAL_f40581c8_4_k_cu_b8c0211d_41774cuda3std3__45__cpo4cendE - _ZN39_INTERNAL_f40581c8_4_k_cu_b8c0211d_41774cuda3std3__419piecewise_constructE)
_ZN39_INTERNAL_f40581c8_4_k_cu_b8c0211d_41774cuda3std3__419piecewise_constructE:
	.zero		1
	.type		_ZN39_INTERNAL_f40581c8_4_k_cu_b8c0211d_41774cuda3std3__45__cpo4cendE,@object
	.size		_ZN39_INTERNAL_f40581c8_4_k_cu_b8c0211d_41774cuda3std3__45__cpo4cendE,(_ZN39_INTERNAL_f40581c8_4_k_cu_b8c0211d_41774cuda3std6ranges3__45__cpo4swapE - _ZN39_INTERNAL_f40581c8_4_k_cu_b8c0211d_41774cuda3std3__45__cpo4cendE)
_ZN39_INTERNAL_f40581c8_4_k_cu_b8c0211d_41774cuda3std3__45__cpo4cendE:
	.zero		1
	.type		_ZN39_INTERNAL_f40581c8_4_k_cu_b8c0211d_41774cuda3std6ranges3__45__cpo4swapE,@object
	.size		_ZN39_INTERNAL_f40581c8_4_k_cu_b8c0211d_41774cuda3std6ranges3__45__cpo4swapE,(.L_7 - _ZN39_INTERNAL_f40581c8_4_k_cu_b8c0211d_41774cuda3std6ranges3__45__cpo4swapE)
_ZN39_INTERNAL_f40581c8_4_k_cu_b8c0211d_41774cuda3std6ranges3__45__cpo4swapE:
	.zero		1
.L_7:


//--------------------- .nv.constant0._ZN7cutlass13device_kernelINS_4gemm6kernel13GemmUniversalIN4cute5tupleIJiiiiEEENS1_10collective13CollectiveMmaINS1_37MainloopSm90TmaGmmaWarpSpecializedFP8ILi18ENS5_IJNS4_1CILi1EEENSA_ILi2EEESB_EEENS1_32KernelTmaWarpSpecializedPingpongEEENS5_IJNSA_ILi64EEENSA_ILi128EEESG_EEENS_12float_e5m2_tENS5_IJlSB_lEEESJ_SK_NS4_8TiledMMAINS4_8MMA_AtomIJNS4_4SM904GMMA31MMA_64x128x32_F32E5M2E5M2_SS_TNILNSO_7ScaleInE1ELSQ_1EEEEEENS4_6LayoutINS5_IJSB_SB_SB_EEENS5_IJNSA_ILi0EEESV_SV_EEEEENS5_IJNS4_10UnderscoreESY_SY_EEEEENS4_23SM90_TMA_LOAD_MULTICASTENS4_14ComposedLayoutINS4_7SwizzleILi2ELi4ELi3EEENS4_18smem_ptr_flag_bitsILi8EEENST_INS5_IJNSA_ILi8EEESG_EEENS5_IJSG_SB_EEEEEEEvNS4_8identityENS4_13SM90_TMA_LOADES1B_vS1C_EENS_8epilogue10collective6detail29Sm90TmaWarpSpecializedAdapterINS1G_15DefaultEpilogueISJ_SK_SK_NS1F_6thread17LinearCombinationISJ_Li1EffLNS1K_9ScaleType4KindE0ELNS_15FloatRoundStyleE2ESJ_EENS1_15EpilogueDefaultEEEEEvvEEEEvNT_6ParamsE --------------------------
	.section	.nv.constant0._ZN7cutlass13device_kernelINS_4gemm6kernel13GemmUniversalIN4cute5tupleIJiiiiEEENS1_10collective13CollectiveMmaINS1_37MainloopSm90TmaGmmaWarpSpecializedFP8ILi18ENS5_IJNS4_1CILi1EEENSA_ILi2EEESB_EEENS1_32KernelTmaWarpSpecializedPingpongEEENS5_IJNSA_ILi64EEENSA_ILi128EEESG_EEENS_12float_e5m2_tENS5_IJlSB_lEEESJ_SK_NS4_8TiledMMAINS4_8MMA_AtomIJNS4_4SM904GMMA31MMA_64x128x32_F32E5M2E5M2_SS_TNILNSO_7ScaleInE1ELSQ_1EEEEEENS4_6LayoutINS5_IJSB_SB_SB_EEENS5_IJNSA_ILi0EEESV_SV_EEEEENS5_IJNS4_10UnderscoreESY_SY_EEEEENS4_23SM90_TMA_LOAD_MULTICASTENS4_14ComposedLayoutINS4_7SwizzleILi2ELi4ELi3EEENS4_18smem_ptr_flag_bitsILi8EEENST_INS5_IJNSA_ILi8EEESG_EEENS5_IJSG_SB_EEEEEEEvNS4_8identityENS4_13SM90_TMA_LOADES1B_vS1C_EENS_8epilogue10collective6detail29Sm90TmaWarpSpecializedAdapterINS1G_15DefaultEpilogueISJ_SK_SK_NS1F_6thread17LinearCombinationISJ_Li1EffLNS1K_9ScaleType4KindE0ELNS_15FloatRoundStyleE2ESJ_EENS1_15EpilogueDefaultEEEEEvvEEEEvNT_6ParamsE,"a",@progbits
	.sectionflags	@""
	.align	4
.nv.constant0._ZN7cutlass13device_kernelINS_4gemm6kernel13GemmUniversalIN4cute5tupleIJiiiiEEENS1_10collective13CollectiveMmaINS1_37MainloopSm90TmaGmmaWarpSpecializedFP8ILi18ENS5_IJNS4_1CILi1EEENSA_ILi2EEESB_EEENS1_32KernelTmaWarpSpecializedPingpongEEENS5_IJNSA_ILi64EEENSA_ILi128EEESG_EEENS_12float_e5m2_tENS5_IJlSB_lEEESJ_SK_NS4_8TiledMMAINS4_8MMA_AtomIJNS4_4SM904GMMA31MMA_64x128x32_F32E5M2E5M2_SS_TNILNSO_7ScaleInE1ELSQ_1EEEEEENS4_6LayoutINS5_IJSB_SB_SB_EEENS5_IJNSA_ILi0EEESV_SV_EEEEENS5_IJNS4_10UnderscoreESY_SY_EEEEENS4_23SM90_TMA_LOAD_MULTICASTENS4_14ComposedLayoutINS4_7SwizzleILi2ELi4ELi3EEENS4_18smem_ptr_flag_bitsILi8EEENST_INS5_IJNSA_ILi8EEESG_EEENS5_IJSG_SB_EEEEEEEvNS4_8identityENS4_13SM90_TMA_LOADES1B_vS1C_EENS_8epilogue10collective6detail29Sm90TmaWarpSpecializedAdapterINS1G_15DefaultEpilogueISJ_SK_SK_NS1F_6thread17LinearCombinationISJ_Li1EffLNS1K_9ScaleType4KindE0ELNS_15FloatRoundStyleE2ESJ_EENS1_15EpilogueDefaultEEEEEvvEEEEvNT_6ParamsE:
	.zero		1664


//--------------------- SYMBOLS --------------------------

	.type		.nv.reservedSmem.offset0,@object
	.size		.nv.reservedSmem.offset0,0x4
